//
// Generated by NVIDIA NVVM Compiler
//
// Compiler Build ID: CL-36424714
// Cuda compilation tools, release 13.0, V13.0.88
// Based on NVVM 20.0.0
//

.version 9.0
.target sm_100
.address_size 64

	// .globl	token_drop
.global .align 4 .b8 __cudart_i2opi_f[24] = {65, 144, 67, 60, 153, 149, 98, 219, 192, 221, 52, 245, 209, 87, 39, 252, 41, 21, 68, 78, 110, 131, 249, 162};

.visible .entry token_drop(
	.param .u64 token_drop_param_0,
	.param .u64 .ptr .align 1 token_drop_param_1,
	.param .u64 .ptr .align 1 token_drop_param_2,
	.param .u64 .ptr .align 1 token_drop_param_3,
	.param .u64 .ptr .align 1 token_drop_param_4,
	.param .u32 token_drop_param_5,
	.param .f32 token_drop_param_6
)
{
	.reg .pred 	%p<5>;
	.reg .b32 	%r<13>;
	.reg .b32 	%f<7>;
	.reg .b64 	%rd<37>;

	ld.param.u64 	%rd16, [token_drop_param_0];
	ld.param.u64 	%rd17, [token_drop_param_1];
	ld.param.u64 	%rd18, [token_drop_param_2];
	ld.param.u64 	%rd19, [token_drop_param_3];
	ld.param.u64 	%rd20, [token_drop_param_4];
	ld.param.u32 	%r2, [token_drop_param_5];
	ld.param.f32 	%f4, [token_drop_param_6];
	mov.u32 	%r3, %ctaid.x;
	mov.u32 	%r1, %ntid.x;
	mov.u32 	%r4, %tid.x;
	mad.lo.s32 	%r5, %r3, %r1, %r4;
	cvt.u64.u32 	%rd34, %r5;
	setp.le.u64 	%p1, %rd16, %rd34;
	@%p1 bra 	$L__BB0_9;
	cvt.s64.s32 	%rd2, %r2;
	mov.u32 	%r6, %nctaid.x;
	mul.lo.s32 	%r7, %r1, %r6;
	cvt.u64.u32 	%rd3, %r7;
	cvta.to.global.u64 	%rd4, %rd19;
	cvta.to.global.u64 	%rd5, %rd17;
	cvta.to.global.u64 	%rd6, %rd20;
	cvta.to.global.u64 	%rd7, %rd18;
	cvt.u32.u64 	%r8, %rd2;
$L__BB0_2:
	or.b64  	%rd21, %rd34, %rd2;
	and.b64  	%rd22, %rd21, -4294967296;
	setp.ne.s64 	%p2, %rd22, 0;
	@%p2 bra 	$L__BB0_4;
	cvt.u32.u64 	%r9, %rd34;
	div.u32 	%r10, %r9, %r8;
	mul.lo.s32 	%r11, %r10, %r8;
	sub.s32 	%r12, %r9, %r11;
	cvt.u64.u32 	%rd35, %r10;
	cvt.u64.u32 	%rd36, %r12;
	bra.uni 	$L__BB0_5;
$L__BB0_4:
	div.u64 	%rd35, %rd34, %rd2;
	mul.lo.s64 	%rd23, %rd35, %rd2;
	sub.s64 	%rd36, %rd34, %rd23;
$L__BB0_5:
	shl.b64 	%rd24, %rd35, 32;
	shr.s64 	%rd25, %rd24, 30;
	add.s64 	%rd26, %rd4, %rd25;
	ld.global.f32 	%f5, [%rd26];
	setp.geu.f32 	%p3, %f5, %f4;
	@%p3 bra 	$L__BB0_7;
	shl.b64 	%rd29, %rd36, 32;
	shr.s64 	%rd30, %rd29, 30;
	add.s64 	%rd31, %rd7, %rd30;
	ld.global.f32 	%f6, [%rd31];
	bra.uni 	$L__BB0_8;
$L__BB0_7:
	shl.b64 	%rd27, %rd34, 2;
	add.s64 	%rd28, %rd5, %rd27;
	ld.global.f32 	%f6, [%rd28];
$L__BB0_8:
	shl.b64 	%rd32, %rd34, 2;
	add.s64 	%rd33, %rd6, %rd32;
	st.global.f32 	[%rd33], %f6;
	add.s64 	%rd34, %rd34, %rd3;
	setp.lt.u64 	%p4, %rd34, %rd16;
	@%p4 bra 	$L__BB0_2;
$L__BB0_9:
	ret;

}
	// .globl	token_drop_class
.visible .entry token_drop_class(
	.param .u64 token_drop_class_param_0,
	.param .u64 .ptr .align 1 token_drop_class_param_1,
	.param .f32 token_drop_class_param_2,
	.param .u64 .ptr .align 1 token_drop_class_param_3,
	.param .u64 .ptr .align 1 token_drop_class_param_4,
	.param .u32 token_drop_class_param_5,
	.param .f32 token_drop_class_param_6
)
{
	.reg .pred 	%p<5>;
	.reg .b32 	%r<11>;
	.reg .b32 	%f<7>;
	.reg .b64 	%rd<27>;

	ld.param.u64 	%rd12, [token_drop_class_param_0];
	ld.param.u64 	%rd13, [token_drop_class_param_1];
	ld.param.f32 	%f3, [token_drop_class_param_2];
	ld.param.u64 	%rd14, [token_drop_class_param_3];
	ld.param.u64 	%rd15, [token_drop_class_param_4];
	ld.param.u32 	%r2, [token_drop_class_param_5];
	ld.param.f32 	%f4, [token_drop_class_param_6];
	mov.u32 	%r3, %ctaid.x;
	mov.u32 	%r1, %ntid.x;
	mov.u32 	%r4, %tid.x;
	mad.lo.s32 	%r5, %r3, %r1, %r4;
	cvt.u64.u32 	%rd25, %r5;
	setp.le.u64 	%p1, %rd12, %rd25;
	@%p1 bra 	$L__BB1_8;
	cvt.s64.s32 	%rd2, %r2;
	mov.u32 	%r6, %nctaid.x;
	mul.lo.s32 	%r7, %r1, %r6;
	cvt.u64.u32 	%rd3, %r7;
	cvta.to.global.u64 	%rd4, %rd14;
	cvta.to.global.u64 	%rd5, %rd13;
	cvta.to.global.u64 	%rd6, %rd15;
	cvt.u32.u64 	%r8, %rd2;
$L__BB1_2:
	or.b64  	%rd16, %rd25, %rd2;
	and.b64  	%rd17, %rd16, -4294967296;
	setp.ne.s64 	%p2, %rd17, 0;
	@%p2 bra 	$L__BB1_4;
	cvt.u32.u64 	%r9, %rd25;
	div.u32 	%r10, %r9, %r8;
	cvt.u64.u32 	%rd26, %r10;
	bra.uni 	$L__BB1_5;
$L__BB1_4:
	div.u64 	%rd26, %rd25, %rd2;
$L__BB1_5:
	shl.b64 	%rd18, %rd26, 32;
	shr.s64 	%rd19, %rd18, 30;
	add.s64 	%rd20, %rd4, %rd19;
	ld.global.f32 	%f5, [%rd20];
	setp.lt.f32 	%p3, %f5, %f4;
	mov.f32 	%f6, %f3;
	@%p3 bra 	$L__BB1_7;
	shl.b64 	%rd21, %rd25, 2;
	add.s64 	%rd22, %rd5, %rd21;
	ld.global.f32 	%f6, [%rd22];
$L__BB1_7:
	shl.b64 	%rd23, %rd25, 2;
	add.s64 	%rd24, %rd6, %rd23;
	st.global.f32 	[%rd24], %f6;
	add.s64 	%rd25, %rd25, %rd3;
	setp.lt.u64 	%p4, %rd25, %rd12;
	@%p4 bra 	$L__BB1_2;
$L__BB1_8:
	ret;

}
	// .globl	timestep_embedding
.visible .entry timestep_embedding(
	.param .u32 timestep_embedding_param_0,
	.param .u64 .ptr .align 1 timestep_embedding_param_1,
	.param .u64 .ptr .align 1 timestep_embedding_param_2,
	.param .u64 .ptr .align 1 timestep_embedding_param_3,
	.param .u32 timestep_embedding_param_4
)
{
	.local .align 4 .b8 	__local_depot2[28];
	.reg .b64 	%SP;
	.reg .b64 	%SPL;
	.reg .pred 	%p<18>;
	.reg .b32 	%r<95>;
	.reg .b32 	%f<50>;
	.reg .b64 	%rd<53>;
	.reg .b64 	%fd<5>;

	mov.u64 	%SPL, __local_depot2;
	ld.param.u32 	%r33, [timestep_embedding_param_0];
	ld.param.u64 	%rd17, [timestep_embedding_param_1];
	ld.param.u64 	%rd18, [timestep_embedding_param_2];
	ld.param.u64 	%rd19, [timestep_embedding_param_3];
	ld.param.u32 	%r32, [timestep_embedding_param_4];
	add.u64 	%rd1, %SPL, 0;
	mov.u32 	%r34, %ctaid.x;
	mov.u32 	%r35, %ctaid.y;
	mov.u32 	%r36, %nctaid.x;
	mad.lo.s32 	%r37, %r35, %r36, %r34;
	mov.u32 	%r38, %ntid.x;
	mov.u32 	%r39, %tid.x;
	mad.lo.s32 	%r1, %r37, %r38, %r39;
	setp.ge.s32 	%p1, %r1, %r33;
	@%p1 bra 	$L__BB2_18;
	cvta.to.global.u64 	%rd21, %rd17;
	cvta.to.global.u64 	%rd22, %rd18;
	shr.u32 	%r40, %r32, 31;
	add.s32 	%r41, %r32, %r40;
	shr.s32 	%r2, %r41, 1;
	div.s32 	%r3, %r1, %r2;
	mul.lo.s32 	%r42, %r3, %r2;
	sub.s32 	%r4, %r1, %r42;
	mul.wide.s32 	%rd23, %r3, 4;
	add.s64 	%rd24, %rd21, %rd23;
	ld.global.f32 	%f10, [%rd24];
	mul.wide.s32 	%rd25, %r4, 4;
	add.s64 	%rd26, %rd22, %rd25;
	ld.global.f32 	%f11, [%rd26];
	mul.f32 	%f1, %f10, %f11;
	mul.f32 	%f12, %f1, 0f3F22F983;
	cvt.rni.s32.f32 	%r94, %f12;
	cvt.rn.f32.s32 	%f13, %r94;
	fma.rn.f32 	%f14, %f13, 0fBFC90FDA, %f1;
	fma.rn.f32 	%f15, %f13, 0fB3A22168, %f14;
	fma.rn.f32 	%f49, %f13, 0fA7C234C5, %f15;
	abs.f32 	%f3, %f1;
	setp.ltu.f32 	%p2, %f3, 0f47CE4780;
	mov.u32 	%r90, %r94;
	mov.f32 	%f48, %f49;
	@%p2 bra 	$L__BB2_9;
	setp.neu.f32 	%p3, %f3, 0f7F800000;
	@%p3 bra 	$L__BB2_4;
	mov.f32 	%f18, 0f00000000;
	mul.rn.f32 	%f48, %f1, %f18;
	mov.b32 	%r90, 0;
	bra.uni 	$L__BB2_9;
$L__BB2_4:
	mov.b32 	%r6, %f1;
	shl.b32 	%r44, %r6, 8;
	or.b32  	%r7, %r44, -2147483648;
	mov.b64 	%rd49, 0;
	mov.b32 	%r87, 0;
	mov.u64 	%rd47, __cudart_i2opi_f;
	mov.u64 	%rd48, %rd1;
$L__BB2_5:
	.pragma "nounroll";
	ld.global.nc.u32 	%r45, [%rd47];
	mad.wide.u32 	%rd29, %r45, %r7, %rd49;
	shr.u64 	%rd49, %rd29, 32;
	st.local.u32 	[%rd48], %rd29;
	add.s32 	%r87, %r87, 1;
	add.s64 	%rd48, %rd48, 4;
	add.s64 	%rd47, %rd47, 4;
	setp.ne.s32 	%p4, %r87, 6;
	@%p4 bra 	$L__BB2_5;
	shr.u32 	%r46, %r6, 23;
	st.local.u32 	[%rd1+24], %rd49;
	and.b32  	%r10, %r46, 31;
	and.b32  	%r47, %r46, 224;
	add.s32 	%r48, %r47, -128;
	shr.u32 	%r49, %r48, 5;
	mul.wide.u32 	%rd30, %r49, 4;
	sub.s64 	%rd8, %rd1, %rd30;
	ld.local.u32 	%r88, [%rd8+24];
	ld.local.u32 	%r89, [%rd8+20];
	setp.eq.s32 	%p5, %r10, 0;
	@%p5 bra 	$L__BB2_8;
	shf.l.wrap.b32 	%r88, %r89, %r88, %r10;
	ld.local.u32 	%r50, [%rd8+16];
	shf.l.wrap.b32 	%r89, %r50, %r89, %r10;
$L__BB2_8:
	shr.u32 	%r51, %r88, 30;
	shf.l.wrap.b32 	%r52, %r89, %r88, 2;
	shl.b32 	%r53, %r89, 2;
	shr.u32 	%r54, %r52, 31;
	add.s32 	%r55, %r54, %r51;
	neg.s32 	%r56, %r55;
	setp.lt.s32 	%p6, %r6, 0;
	selp.b32 	%r90, %r56, %r55, %p6;
	xor.b32  	%r57, %r52, %r6;
	shr.s32 	%r58, %r52, 31;
	xor.b32  	%r59, %r58, %r52;
	xor.b32  	%r60, %r58, %r53;
	cvt.u64.u32 	%rd31, %r59;
	shl.b64 	%rd32, %rd31, 32;
	cvt.u64.u32 	%rd33, %r60;
	or.b64  	%rd34, %rd32, %rd33;
	cvt.rn.f64.s64 	%fd1, %rd34;
	mul.f64 	%fd2, %fd1, 0d3BF921FB54442D19;
	cvt.rn.f32.f64 	%f16, %fd2;
	neg.f32 	%f17, %f16;
	setp.lt.s32 	%p7, %r57, 0;
	selp.f32 	%f48, %f17, %f16, %p7;
$L__BB2_9:
	setp.ltu.f32 	%p8, %f3, 0f47CE4780;
	add.s32 	%r62, %r90, 1;
	mul.rn.f32 	%f19, %f48, %f48;
	and.b32  	%r63, %r90, 1;
	setp.eq.b32 	%p9, %r63, 1;
	selp.f32 	%f20, %f48, 0f3F800000, %p9;
	fma.rn.f32 	%f21, %f19, %f20, 0f00000000;
	fma.rn.f32 	%f22, %f19, 0f37CBAC00, 0fBAB607ED;
	selp.f32 	%f23, 0fB94D4153, %f22, %p9;
	selp.f32 	%f24, 0f3C0885E4, 0f3D2AAABB, %p9;
	fma.rn.f32 	%f25, %f23, %f19, %f24;
	selp.f32 	%f26, 0fBE2AAAA8, 0fBEFFFFFF, %p9;
	fma.rn.f32 	%f27, %f25, %f19, %f26;
	fma.rn.f32 	%f28, %f27, %f21, %f20;
	and.b32  	%r64, %r62, 2;
	setp.eq.s32 	%p10, %r64, 0;
	mov.f32 	%f29, 0f00000000;
	sub.f32 	%f30, %f29, %f28;
	selp.f32 	%f31, %f28, %f30, %p10;
	mad.lo.s32 	%r65, %r3, %r32, %r4;
	cvta.to.global.u64 	%rd35, %rd19;
	mul.wide.s32 	%rd36, %r65, 4;
	add.s64 	%rd9, %rd35, %rd36;
	st.global.f32 	[%rd9], %f31;
	@%p8 bra 	$L__BB2_17;
	setp.neu.f32 	%p11, %f3, 0f7F800000;
	@%p11 bra 	$L__BB2_12;
	mov.f32 	%f34, 0f00000000;
	mul.rn.f32 	%f49, %f1, %f34;
	mov.b32 	%r94, 0;
	bra.uni 	$L__BB2_17;
$L__BB2_12:
	mov.b32 	%r19, %f1;
	shl.b32 	%r67, %r19, 8;
	or.b32  	%r20, %r67, -2147483648;
	mov.b64 	%rd52, 0;
	mov.b32 	%r91, 0;
	mov.u64 	%rd50, __cudart_i2opi_f;
	mov.u64 	%rd51, %rd1;
$L__BB2_13:
	.pragma "nounroll";
	ld.global.nc.u32 	%r68, [%rd50];
	mad.wide.u32 	%rd39, %r68, %r20, %rd52;
	shr.u64 	%rd52, %rd39, 32;
	st.local.u32 	[%rd51], %rd39;
	add.s32 	%r91, %r91, 1;
	add.s64 	%rd51, %rd51, 4;
	add.s64 	%rd50, %rd50, 4;
	setp.ne.s32 	%p12, %r91, 6;
	@%p12 bra 	$L__BB2_13;
	shr.u32 	%r69, %r19, 23;
	st.local.u32 	[%rd1+24], %rd52;
	and.b32  	%r23, %r69, 31;
	and.b32  	%r70, %r69, 224;
	add.s32 	%r71, %r70, -128;
	shr.u32 	%r72, %r71, 5;
	mul.wide.u32 	%rd40, %r72, 4;
	sub.s64 	%rd16, %rd1, %rd40;
	ld.local.u32 	%r92, [%rd16+24];
	ld.local.u32 	%r93, [%rd16+20];
	setp.eq.s32 	%p13, %r23, 0;
	@%p13 bra 	$L__BB2_16;
	shf.l.wrap.b32 	%r92, %r93, %r92, %r23;
	ld.local.u32 	%r73, [%rd16+16];
	shf.l.wrap.b32 	%r93, %r73, %r93, %r23;
$L__BB2_16:
	shr.u32 	%r74, %r92, 30;
	shf.l.wrap.b32 	%r75, %r93, %r92, 2;
	shl.b32 	%r76, %r93, 2;
	shr.u32 	%r77, %r75, 31;
	add.s32 	%r78, %r77, %r74;
	neg.s32 	%r79, %r78;
	setp.lt.s32 	%p14, %r19, 0;
	selp.b32 	%r94, %r79, %r78, %p14;
	xor.b32  	%r80, %r75, %r19;
	shr.s32 	%r81, %r75, 31;
	xor.b32  	%r82, %r81, %r75;
	xor.b32  	%r83, %r81, %r76;
	cvt.u64.u32 	%rd41, %r82;
	shl.b64 	%rd42, %rd41, 32;
	cvt.u64.u32 	%rd43, %r83;
	or.b64  	%rd44, %rd42, %rd43;
	cvt.rn.f64.s64 	%fd3, %rd44;
	mul.f64 	%fd4, %fd3, 0d3BF921FB54442D19;
	cvt.rn.f32.f64 	%f32, %fd4;
	neg.f32 	%f33, %f32;
	setp.lt.s32 	%p15, %r80, 0;
	selp.f32 	%f49, %f33, %f32, %p15;
$L__BB2_17:
	mul.rn.f32 	%f35, %f49, %f49;
	and.b32  	%r85, %r94, 1;
	setp.eq.b32 	%p16, %r85, 1;
	selp.f32 	%f36, 0f3F800000, %f49, %p16;
	fma.rn.f32 	%f37, %f35, %f36, 0f00000000;
	fma.rn.f32 	%f38, %f35, 0f37CBAC00, 0fBAB607ED;
	selp.f32 	%f39, %f38, 0fB94D4153, %p16;
	selp.f32 	%f40, 0f3D2AAABB, 0f3C0885E4, %p16;
	fma.rn.f32 	%f41, %f39, %f35, %f40;
	selp.f32 	%f42, 0fBEFFFFFF, 0fBE2AAAA8, %p16;
	fma.rn.f32 	%f43, %f41, %f35, %f42;
	fma.rn.f32 	%f44, %f43, %f37, %f36;
	and.b32  	%r86, %r94, 2;
	setp.eq.s32 	%p17, %r86, 0;
	mov.f32 	%f45, 0f00000000;
	sub.f32 	%f46, %f45, %f44;
	selp.f32 	%f47, %f44, %f46, %p17;
	mul.wide.s32 	%rd45, %r2, 4;
	add.s64 	%rd46, %rd9, %rd45;
	st.global.f32 	[%rd46], %f47;
$L__BB2_18:
	ret;

}


// ===== COMPILED SASS (sm_100) =====

	.target	sm_100

	.elftype	@"ET_EXEC"


//--------------------- .note.nv.tkinfo           --------------------------
	.section	.note.nv.tkinfo,"",@"SHT_NOTE"
	.sectionflags	@"SHF_NOTE_NV_TKINFO"
	.tkinfo
        /*0018*/ 	.word	0x00000002
        /*0030*/ 	.string	""
        /*0030*/ 	.string	"ptxas"
        /*0030*/ 	.string	"Cuda compilation tools, release 13.0, V13.0.88"
        /*0030*/ 	.string	"Build cuda_13.0.r13.0/compiler.36424714_0"
        /*0030*/ 	.string	"-arch sm_100 -m 64 "



//--------------------- .note.nv.cuinfo           --------------------------
	.section	.note.nv.cuinfo,"",@"SHT_NOTE"
	.sectionflags	@"SHF_NOTE_NV_CUINFO"
        /*0018*/ 	.short	0x0002
        /*001a*/ 	.short	0x0064
        /*001c*/ 	.short	0x0082
	.zero		2


//--------------------- .nv.info                  --------------------------
	.section	.nv.info,"",@"SHT_CUDA_INFO"
	.align	4


	//----- nvinfo : EIATTR_REGCOUNT
	.align		4
        /*0000*/ 	.byte	0x04, 0x2f
        /*0002*/ 	.short	(.L_2 - .L_1)
	.align		4
.L_1:
        /*0004*/ 	.word	index@(token_drop)
        /*0008*/ 	.word	0x00000012


	//----- nvinfo : EIATTR_FRAME_SIZE
	.align		4
.L_2:
        /*000c*/ 	.byte	0x04, 0x11
        /*000e*/ 	.short	(.L_4 - .L_3)
	.align		4
.L_3:
        /*0010*/ 	.word	index@($__internal_1_$__cuda_sm20_div_u64)
        /*0014*/ 	.word	0x00000000


	//----- nvinfo : EIATTR_FRAME_SIZE
	.align		4
.L_4:
        /*0018*/ 	.byte	0x04, 0x11
        /*001a*/ 	.short	(.L_6 - .L_5)
	.align		4
.L_5:
        /*001c*/ 	.word	index@(token_drop)
        /*0020*/ 	.word	0x00000000


	//----- nvinfo : EIATTR_REGCOUNT
	.align		4
.L_6:
        /*0024*/ 	.byte	0x04, 0x2f
        /*0026*/ 	.short	(.L_8 - .L_7)
	.align		4
.L_7:
        /*0028*/ 	.word	index@(token_drop_class)
        /*002c*/ 	.word	0x00000012


	//----- nvinfo : EIATTR_FRAME_SIZE
	.align		4
.L_8:
        /*0030*/ 	.byte	0x04, 0x11
        /*0032*/ 	.short	(.L_10 - .L_9)
	.align		4
.L_9:
        /*0034*/ 	.word	index@($__internal_0_$__cuda_sm20_div_u64)
        /*0038*/ 	.word	0x00000000


	//----- nvinfo : EIATTR_FRAME_SIZE
	.align		4
.L_10:
        /*003c*/ 	.byte	0x04, 0x11
        /*003e*/ 	.short	(.L_12 - .L_11)
	.align		4
.L_11:
        /*0040*/ 	.word	index@(token_drop_class)
        /*0044*/ 	.word	0x00000000


	//----- nvinfo : EIATTR_REGCOUNT
	.align		4
.L_12:
        /*0048*/ 	.byte	0x04, 0x2f
        /*004a*/ 	.short	(.L_14 - .L_13)
	.align		4
.L_13:
        /*004c*/ 	.word	index@(timestep_embedding)
        /*0050*/ 	.word	0x00000019


	//----- nvinfo : EIATTR_FRAME_SIZE
	.align		4
.L_14:
        /*0054*/ 	.byte	0x04, 0x11
        /*0056*/ 	.short	(.L_16 - .L_15)
	.align		4
.L_15:
        /*0058*/ 	.word	index@(timestep_embedding)
        /*005c*/ 	.word	0x00000000


	//----- nvinfo : EIATTR_MIN_STACK_SIZE
	.align		4
.L_16:
        /*0060*/ 	.byte	0x04, 0x12
        /*0062*/ 	.short	(.L_18 - .L_17)
	.align		4
.L_17:
        /*0064*/ 	.word	index@(timestep_embedding)
        /*0068*/ 	.word	0x00000000


	//----- nvinfo : EIATTR_MIN_STACK_SIZE
	.align		4
.L_18:
        /*006c*/ 	.byte	0x04, 0x12
        /*006e*/ 	.short	(.L_20 - .L_19)
	.align		4
.L_19:
        /*0070*/ 	.word	index@(token_drop_class)
        /*0074*/ 	.word	0x00000000


	//----- nvinfo : EIATTR_MIN_STACK_SIZE
	.align		4
.L_20:
        /*0078*/ 	.byte	0x04, 0x12
        /*007a*/ 	.short	(.L_22 - .L_21)
	.align		4
.L_21:
        /*007c*/ 	.word	index@(token_drop)
        /*0080*/ 	.word	0x00000000
.L_22:


//--------------------- .nv.compat                --------------------------
	.section	.nv.compat,"",@"SHT_CUDA_COMPAT_INFO"
	.align	4
        /*0000*/ 	.byte	0x02, 0x09, 0x00, 0x00, 0x02, 0x02, 0x01, 0x00, 0x02, 0x05, 0x05, 0x00, 0x03, 0x07, 0x01, 0x01
        /*0010*/ 	.byte	0x02, 0x03, 0x00, 0x00, 0x02, 0x06, 0x01, 0x00, 0x04, 0x0b, 0x08, 0x00, 0x01, 0x00, 0x00, 0x00
        /*0020*/ 	.byte	0x00, 0x00, 0x00, 0x00


//--------------------- .nv.info.timestep_embedding --------------------------
	.section	.nv.info.timestep_embedding,"",@"SHT_CUDA_INFO"
	.sectionflags	@""
	.align	4


	//----- nvinfo : EIATTR_CUDA_API_VERSION
	.align		4
        /*0000*/ 	.byte	0x04, 0x37
        /*0002*/ 	.short	(.L_24 - .L_23)
.L_23:
        /*0004*/ 	.word	0x00000082


	//----- nvinfo : EIATTR_KPARAM_INFO
	.align		4
.L_24:
        /*0008*/ 	.byte	0x04, 0x17
        /*000a*/ 	.short	(.L_26 - .L_25)
.L_25:
        /*000c*/ 	.word	0x00000000
        /*0010*/ 	.short	0x0004
        /*0012*/ 	.short	0x0020
        /*0014*/ 	.byte	0x00, 0xf0, 0x11, 0x00


	//----- nvinfo : EIATTR_KPARAM_INFO
	.align		4
.L_26:
        /*0018*/ 	.byte	0x04, 0x17
        /*001a*/ 	.short	(.L_28 - .L_27)
.L_27:
        /*001c*/ 	.word	0x00000000
        /*0020*/ 	.short	0x0003
        /*0022*/ 	.short	0x0018
        /*0024*/ 	.byte	0x00, 0xf5, 0x21, 0x00


	//----- nvinfo : EIATTR_KPARAM_INFO
	.align		4
.L_28:
        /*0028*/ 	.byte	0x04, 0x17
        /*002a*/ 	.short	(.L_30 - .L_29)
.L_29:
        /*002c*/ 	.word	0x00000000
        /*0030*/ 	.short	0x0002
        /*0032*/ 	.short	0x0010
        /*0034*/ 	.byte	0x00, 0xf5, 0x21, 0x00


	//----- nvinfo : EIATTR_KPARAM_INFO
	.align		4
.L_30:
        /*0038*/ 	.byte	0x04, 0x17
        /*003a*/ 	.short	(.L_32 - .L_31)
.L_31:
        /*003c*/ 	.word	0x00000000
        /*0040*/ 	.short	0x0001
        /*0042*/ 	.short	0x0008
        /*0044*/ 	.byte	0x00, 0xf5, 0x21, 0x00


	//----- nvinfo : EIATTR_KPARAM_INFO
	.align		4
.L_32:
        /*0048*/ 	.byte	0x04, 0x17
        /*004a*/ 	.short	(.L_34 - .L_33)
.L_33:
        /*004c*/ 	.word	0x00000000
        /*0050*/ 	.short	0x0000
        /*0052*/ 	.short	0x0000
        /*0054*/ 	.byte	0x00, 0xf0, 0x11, 0x00


	//----- nvinfo : EIATTR_SPARSE_MMA_MASK
	.align		4
.L_34:
        /*0058*/ 	.byte	0x03, 0x50
        /*005a*/ 	.short	0x0000


	//----- nvinfo : EIATTR_MAXREG_COUNT
	.align		4
        /*005c*/ 	.byte	0x03, 0x1b
        /*005e*/ 	.short	0x00ff


	//----- nvinfo : EIATTR_MERCURY_ISA_VERSION
	.align		4
        /*0060*/ 	.byte	0x03, 0x5f
        /*0062*/ 	.short	0x0101


	//----- nvinfo : EIATTR_VRC_CTA_INIT_COUNT
	.align		4
        /*0064*/ 	.byte	0x02, 0x4a
	.zero		1
	.zero		1


	//----- nvinfo : EIATTR_EXIT_INSTR_OFFSETS
	.align		4
        /*0068*/ 	.byte	0x04, 0x1c
        /*006a*/ 	.short	(.L_36 - .L_35)


	//   ....[0]....
.L_35:
        /*006c*/ 	.word	0x000000a0


	//   ....[1]....
        /*0070*/ 	.word	0x00001260


	//----- nvinfo : EIATTR_CRS_STACK_SIZE
	.align		4
.L_36:
        /*0074*/ 	.byte	0x04, 0x1e
        /*0076*/ 	.short	(.L_38 - .L_37)
.L_37:
        /*0078*/ 	.word	0x00000000


	//----- nvinfo : EIATTR_CBANK_PARAM_SIZE
	.align		4
.L_38:
        /*007c*/ 	.byte	0x03, 0x19
        /*007e*/ 	.short	0x0024


	//----- nvinfo : EIATTR_PARAM_CBANK
	.align		4
        /*0080*/ 	.byte	0x04, 0x0a
        /*0082*/ 	.short	(.L_40 - .L_39)
	.align		4
.L_39:
        /*0084*/ 	.word	index@(.nv.constant0.timestep_embedding)
        /*0088*/ 	.short	0x0380
        /*008a*/ 	.short	0x0024


	//----- nvinfo : EIATTR_SW_WAR
	.align		4
.L_40:
        /*008c*/ 	.byte	0x04, 0x36
        /*008e*/ 	.short	(.L_42 - .L_41)
.L_41:
        /*0090*/ 	.word	0x00000008
.L_42:


//--------------------- .nv.info.token_drop_class --------------------------
	.section	.nv.info.token_drop_class,"",@"SHT_CUDA_INFO"
	.sectionflags	@""
	.align	4


	//----- nvinfo : EIATTR_CUDA_API_VERSION
	.align		4
        /*0000*/ 	.byte	0x04, 0x37
        /*0002*/ 	.short	(.L_44 - .L_43)
.L_43:
        /*0004*/ 	.word	0x00000082


	//----- nvinfo : EIATTR_KPARAM_INFO
	.align		4
.L_44:
        /*0008*/ 	.byte	0x04, 0x17
        /*000a*/ 	.short	(.L_46 - .L_45)
.L_45:
        /*000c*/ 	.word	0x00000000
        /*0010*/ 	.short	0x0006
        /*0012*/ 	.short	0x002c
        /*0014*/ 	.byte	0x00, 0xf0, 0x11, 0x00


	//----- nvinfo : EIATTR_KPARAM_INFO
	.align		4
.L_46:
        /*0018*/ 	.byte	0x04, 0x17
        /*001a*/ 	.short	(.L_48 - .L_47)
.L_47:
        /*001c*/ 	.word	0x00000000
        /*0020*/ 	.short	0x0005
        /*0022*/ 	.short	0x0028
        /*0024*/ 	.byte	0x00, 0xf0, 0x11, 0x00


	//----- nvinfo : EIATTR_KPARAM_INFO
	.align		4
.L_48:
        /*0028*/ 	.byte	0x04, 0x17
        /*002a*/ 	.short	(.L_50 - .L_49)
.L_49:
        /*002c*/ 	.word	0x00000000
        /*0030*/ 	.short	0x0004
        /*0032*/ 	.short	0x0020
        /*0034*/ 	.byte	0x00, 0xf5, 0x21, 0x00


	//----- nvinfo : EIATTR_KPARAM_INFO
	.align		4
.L_50:
        /*0038*/ 	.byte	0x04, 0x17
        /*003a*/ 	.short	(.L_52 - .L_51)
.L_51:
        /*003c*/ 	.word	0x00000000
        /*0040*/ 	.short	0x0003
        /*0042*/ 	.short	0x0018
        /*0044*/ 	.byte	0x00, 0xf5, 0x21, 0x00


	//----- nvinfo : EIATTR_KPARAM_INFO
	.align		4
.L_52:
        /*0048*/ 	.byte	0x04, 0x17
        /*004a*/ 	.short	(.L_54 - .L_53)
.L_53:
        /*004c*/ 	.word	0x00000000
        /*0050*/ 	.short	0x0002
        /*0052*/ 	.short	0x0010
        /*0054*/ 	.byte	0x00, 0xf0, 0x11, 0x00


	//----- nvinfo : EIATTR_KPARAM_INFO
	.align		4
.L_54:
        /*0058*/ 	.byte	0x04, 0x17
        /*005a*/ 	.short	(.L_56 - .L_55)
.L_55:
        /*005c*/ 	.word	0x00000000
        /*0060*/ 	.short	0x0001
        /*0062*/ 	.short	0x0008
        /*0064*/ 	.byte	0x00, 0xf5, 0x21, 0x00


	//----- nvinfo : EIATTR_KPARAM_INFO
	.align		4
.L_56:
        /*0068*/ 	.byte	0x04, 0x17
        /*006a*/ 	.short	(.L_58 - .L_57)
.L_57:
        /*006c*/ 	.word	0x00000000
        /*0070*/ 	.short	0x0000
        /*0072*/ 	.short	0x0000
        /*0074*/ 	.byte	0x00, 0xf0, 0x21, 0x00


	//----- nvinfo : EIATTR_SPARSE_MMA_MASK
	.align		4
.L_58:
        /*0078*/ 	.byte	0x03, 0x50
        /*007a*/ 	.short	0x0000


	//----- nvinfo : EIATTR_MAXREG_COUNT
	.align		4
        /*007c*/ 	.byte	0x03, 0x1b
        /*007e*/ 	.short	0x00ff


	//----- nvinfo : EIATTR_MERCURY_ISA_VERSION
	.align		4
        /*0080*/ 	.byte	0x03, 0x5f
        /*0082*/ 	.short	0x0101


	//----- nvinfo : EIATTR_VRC_CTA_INIT_COUNT
	.align		4
        /*0084*/ 	.byte	0x02, 0x4a
	.zero		1
	.zero		1


	//----- nvinfo : EIATTR_EXIT_INSTR_OFFSETS
	.align		4
        /*0088*/ 	.byte	0x04, 0x1c
        /*008a*/ 	.short	(.L_60 - .L_59)


	//   ....[0]....
.L_59:
        /*008c*/ 	.word	0x00000080


	//   ....[1]....
        /*0090*/ 	.word	0x00000410


	//----- nvinfo : EIATTR_CRS_STACK_SIZE
	.align		4
.L_60:
        /*0094*/ 	.byte	0x04, 0x1e
        /*0096*/ 	.short	(.L_62 - .L_61)
.L_61:
        /*0098*/ 	.word	0x00000000


	//----- nvinfo : EIATTR_CBANK_PARAM_SIZE
	.align		4
.L_62:
        /*009c*/ 	.byte	0x03, 0x19
        /*009e*/ 	.short	0x0030


	//----- nvinfo : EIATTR_PARAM_CBANK
	.align		4
        /*00a0*/ 	.byte	0x04, 0x0a
        /*00a2*/ 	.short	(.L_64 - .L_63)
	.align		4
.L_63:
        /*00a4*/ 	.word	index@(.nv.constant0.token_drop_class)
        /*00a8*/ 	.short	0x0380
        /*00aa*/ 	.short	0x0030


	//----- nvinfo : EIATTR_SW_WAR
	.align		4
.L_64:
        /*00ac*/ 	.byte	0x04, 0x36
        /*00ae*/ 	.short	(.L_66 - .L_65)
.L_65:
        /*00b0*/ 	.word	0x00000008
.L_66:


//--------------------- .nv.info.token_drop       --------------------------
	.section	.nv.info.token_drop,"",@"SHT_CUDA_INFO"
	.sectionflags	@""
	.align	4


	//----- nvinfo : EIATTR_CUDA_API_VERSION
	.align		4
        /*0000*/ 	.byte	0x04, 0x37
        /*0002*/ 	.short	(.L_68 - .L_67)
.L_67:
        /*0004*/ 	.word	0x00000082


	//----- nvinfo : EIATTR_KPARAM_INFO
	.align		4
.L_68:
        /*0008*/ 	.byte	0x04, 0x17
        /*000a*/ 	.short	(.L_70 - .L_69)
.L_69:
        /*000c*/ 	.word	0x00000000
        /*0010*/ 	.short	0x0006
        /*0012*/ 	.short	0x002c
        /*0014*/ 	.byte	0x00, 0xf0, 0x11, 0x00


	//----- nvinfo : EIATTR_KPARAM_INFO
	.align		4
.L_70:
        /*0018*/ 	.byte	0x04, 0x17
        /*001a*/ 	.short	(.L_72 - .L_71)
.L_71:
        /*001c*/ 	.word	0x00000000
        /*0020*/ 	.short	0x0005
        /*0022*/ 	.short	0x0028
        /*0024*/ 	.byte	0x00, 0xf0, 0x11, 0x00


	//----- nvinfo : EIATTR_KPARAM_INFO
	.align		4
.L_72:
        /*0028*/ 	.byte	0x04, 0x17
        /*002a*/ 	.short	(.L_74 - .L_73)
.L_73:
        /*002c*/ 	.word	0x00000000
        /*0030*/ 	.short	0x0004
        /*0032*/ 	.short	0x0020
        /*0034*/ 	.byte	0x00, 0xf5, 0x21, 0x00


	//----- nvinfo : EIATTR_KPARAM_INFO
	.align		4
.L_74:
        /*0038*/ 	.byte	0x04, 0x17
        /*003a*/ 	.short	(.L_76 - .L_75)
.L_75:
        /*003c*/ 	.word	0x00000000
        /*0040*/ 	.short	0x0003
        /*0042*/ 	.short	0x0018
        /*0044*/ 	.byte	0x00, 0xf5, 0x21, 0x00


	//----- nvinfo : EIATTR_KPARAM_INFO
	.align		4
.L_76:
        /*0048*/ 	.byte	0x04, 0x17
        /*004a*/ 	.short	(.L_78 - .L_77)
.L_77:
        /*004c*/ 	.word	0x00000000
        /*0050*/ 	.short	0x0002
        /*0052*/ 	.short	0x0010
        /*0054*/ 	.byte	0x00, 0xf5, 0x21, 0x00


	//----- nvinfo : EIATTR_KPARAM_INFO
	.align		4
.L_78:
        /*0058*/ 	.byte	0x04, 0x17
        /*005a*/ 	.short	(.L_80 - .L_79)
.L_79:
        /*005c*/ 	.word	0x00000000
        /*0060*/ 	.short	0x0001
        /*0062*/ 	.short	0x0008
        /*0064*/ 	.byte	0x00, 0xf5, 0x21, 0x00


	//----- nvinfo : EIATTR_KPARAM_INFO
	.align		4
.L_80:
        /*0068*/ 	.byte	0x04, 0x17
        /*006a*/ 	.short	(.L_82 - .L_81)
.L_81:
        /*006c*/ 	.word	0x00000000
        /*0070*/ 	.short	0x0000
        /*0072*/ 	.short	0x0000
        /*0074*/ 	.byte	0x00, 0xf0, 0x21, 0x00


	//----- nvinfo : EIATTR_SPARSE_MMA_MASK
	.align		4
.L_82:
        /*0078*/ 	.byte	0x03, 0x50
        /*007a*/ 	.short	0x0000


	//----- nvinfo : EIATTR_MAXREG_COUNT
	.align		4
        /*007c*/ 	.byte	0x03, 0x1b
        /*007e*/ 	.short	0x00ff


	//----- nvinfo : EIATTR_MERCURY_ISA_VERSION
	.align		4
        /*0080*/ 	.byte	0x03, 0x5f
        /*0082*/ 	.short	0x0101


	//----- nvinfo : EIATTR_VRC_CTA_INIT_COUNT
	.align		4
        /*0084*/ 	.byte	0x02, 0x4a
	.zero		1
	.zero		1


	//----- nvinfo : EIATTR_EXIT_INSTR_OFFSETS
	.align		4
        /*0088*/ 	.byte	0x04, 0x1c
        /*008a*/ 	.short	(.L_84 - .L_83)


	//   ....[0]....
.L_83:
        /*008c*/ 	.word	0x00000080


	//   ....[1]....
        /*0090*/ 	.word	0x00000480


	//----- nvinfo : EIATTR_CRS_STACK_SIZE
	.align		4
.L_84:
        /*0094*/ 	.byte	0x04, 0x1e
        /*0096*/ 	.short	(.L_86 - .L_85)
.L_85:
        /*0098*/ 	.word	0x00000000


	//----- nvinfo : EIATTR_CBANK_PARAM_SIZE
	.align		4
.L_86:
        /*009c*/ 	.byte	0x03, 0x19
        /*009e*/ 	.short	0x0030


	//----- nvinfo : EIATTR_PARAM_CBANK
	.align		4
        /*00a0*/ 	.byte	0x04, 0x0a
        /*00a2*/ 	.short	(.L_88 - .L_87)
	.align		4
.L_87:
        /*00a4*/ 	.word	index@(.nv.constant0.token_drop)
        /*00a8*/ 	.short	0x0380
        /*00aa*/ 	.short	0x0030


	//----- nvinfo : EIATTR_SW_WAR
	.align		4
.L_88:
        /*00ac*/ 	.byte	0x04, 0x36
        /*00ae*/ 	.short	(.L_90 - .L_89)
.L_89:
        /*00b0*/ 	.word	0x00000008
.L_90:


//--------------------- .nv.callgraph             --------------------------
	.section	.nv.callgraph,"",@"SHT_CUDA_CALLGRAPH"
	.align	4
	.sectionentsize	8
	.align		4
        /*0000*/ 	.word	0x00000000
	.align		4
        /*0004*/ 	.word	0xffffffff
	.align		4
        /*0008*/ 	.word	0x00000000
	.align		4
        /*000c*/ 	.word	0xfffffffe
	.align		4
        /*0010*/ 	.word	0x00000000
	.align		4
        /*0014*/ 	.word	0xfffffffd
	.align		4
        /*0018*/ 	.word	0x00000000
	.align		4
        /*001c*/ 	.word	0xfffffffc


//--------------------- .nv.constant4             --------------------------
	.section	.nv.constant4,"a",@progbits
	.align	8
	.align		8
.nv.constant4:
        /*0000*/ 	.dword	__cudart_i2opi_f


//--------------------- .text.timestep_embedding  --------------------------
	.section	.text.timestep_embedding,"ax",@progbits
	.align	128
        .global         timestep_embedding
        .type           timestep_embedding,@function
        .size           timestep_embedding,(.L_x_23 - timestep_embedding)
        .other          timestep_embedding,@"STO_CUDA_ENTRY STV_DEFAULT"
timestep_embedding:
.text.timestep_embedding:
[----:B------:R-:W-:Y:S01]  /*0000*/  LDC R1, c[0x0][0x37c] ;  /* 0x0000df00ff017b82 */ /* 0x000fe20000000800 */
[----:B------:R-:W0:Y:S07]  /*0010*/  S2R R0, SR_TID.X ;  /* 0x0000000000007919 */ /* 0x000e2e0000002100 */
[----:B------:R-:W-:Y:S01]  /*0020*/  S2UR UR4, SR_CTAID.X ;  /* 0x00000000000479c3 */ /* 0x000fe20000002500 */
[----:B------:R-:W1:Y:S01]  /*0030*/  LDCU UR6, c[0x0][0x370] ;  /* 0x00006e00ff0677ac */ /* 0x000e620008000800 */
[----:B------:R-:W2:Y:S06]  /*0040*/  LDCU UR7, c[0x0][0x380] ;  /* 0x00007000ff0777ac */ /* 0x000eac0008000800 */
[----:B------:R-:W1:Y:S08]  /*0050*/  S2UR UR5, SR_CTAID.Y ;  /* 0x00000000000579c3 */ /* 0x000e700000002600 */
[----:B------:R-:W0:Y:S01]  /*0060*/  LDC R9, c[0x0][0x360] ;  /* 0x0000d800ff097b82 */ /* 0x000e220000000800 */
[----:B-1----:R-:W-:-:S06]  /*0070*/  UIMAD UR4, UR5, UR6, UR4 ;  /* 0x00000006050472a4 */ /* 0x002fcc000f8e0204 */
[----:B0-----:R-:W-:-:S05]  /*0080*/  IMAD R9, R9, UR4, R0 ;  /* 0x0000000409097c24 */ /* 0x001fca000f8e0200 */
[----:B--2---:R-:W-:-:S13]  /*0090*/  ISETP.GE.AND P0, PT, R9, UR7, PT ;  /* 0x0000000709007c0c */ /* 0x004fda000bf06270 */
[----:B------:R-:W-:Y:S05]  /*00a0*/  @P0 EXIT ;  /* 0x000000000000094d */ /* 0x000fea0003800000 */
[----:B------:R-:W0:Y:S01]  /*00b0*/  LDC R13, c[0x0][0x3a0] ;  /* 0x0000e800ff0d7b82 */ /* 0x000e220000000800 */
[----:B------:R-:W-:Y:S01]  /*00c0*/  IABS R8, R9 ;  /* 0x0000000900087213 */ /* 0x000fe20000000000 */
[----:B------:R-:W1:Y:S01]  /*00d0*/  LDCU.64 UR6, c[0x0][0x358] ;  /* 0x00006b00ff0677ac */ /* 0x000e620008000a00 */
[----:B0-----:R-:W-:-:S04]  /*00e0*/  LEA.HI R4, R13, R13, RZ, 0x1 ;  /* 0x0000000d0d047211 */ /* 0x001fc800078f08ff */
[----:B------:R-:W-:-:S04]  /*00f0*/  SHF.R.S32.HI R4, RZ, 0x1, R4 ;  /* 0x00000001ff047819 */ /* 0x000fc80000011404 */
[-C--:B------:R-:W-:Y:S02]  /*0100*/  IABS R5, R4.reuse ;  /* 0x0000000400057213 */ /* 0x080fe40000000000 */
[----:B------:R-:W-:Y:S02]  /*0110*/  IABS R10, R4 ;  /* 0x00000004000a7213 */ /* 0x000fe40000000000 */
[----:B------:R-:W0:Y:S08]  /*0120*/  I2F.RP R0, R5 ;  /* 0x0000000500007306 */ /* 0x000e300000209400 */
[----:B0-----:R-:W0:Y:S02]  /*0130*/  MUFU.RCP R0, R0 ;  /* 0x0000000000007308 */ /* 0x001e240000001000 */
[----:B0-----:R-:W-:-:S06]  /*0140*/  VIADD R2, R0, 0xffffffe ;  /* 0x0ffffffe00027836 */ /* 0x001fcc0000000000 */
[----:B------:R0:W2:Y:S02]  /*0150*/  F2I.FTZ.U32.TRUNC.NTZ R3, R2 ;  /* 0x0000000200037305 */ /* 0x0000a4000021f000 */
[----:B0-----:R-:W-:Y:S02]  /*0160*/  IMAD.MOV.U32 R2, RZ, RZ, RZ ;  /* 0x000000ffff027224 */ /* 0x001fe400078e00ff */
[----:B--2---:R-:W-:-:S04]  /*0170*/  IMAD.MOV R6, RZ, RZ, -R3 ;  /* 0x000000ffff067224 */ /* 0x004fc800078e0a03 */
[----:B------:R-:W-:Y:S02]  /*0180*/  IMAD R7, R6, R5, RZ ;  /* 0x0000000506077224 */ /* 0x000fe400078e02ff */
[----:B------:R-:W-:Y:S02]  /*0190*/  IMAD.MOV.U32 R6, RZ, RZ, R8 ;  /* 0x000000ffff067224 */ /* 0x000fe400078e0008 */
[----:B------:R-:W-:-:S04]  /*01a0*/  IMAD.HI.U32 R3, R3, R7, R2 ;  /* 0x0000000703037227 */ /* 0x000fc800078e0002 */
[----:B------:R-:W-:Y:S02]  /*01b0*/  IMAD.MOV R7, RZ, RZ, -R10 ;  /* 0x000000ffff077224 */ /* 0x000fe400078e0a0a */
[----:B------:R-:W-:Y:S01]  /*01c0*/  IMAD.HI.U32 R12, R3, R6, RZ ;  /* 0x00000006030c7227 */ /* 0x000fe200078e00ff */
[----:B------:R-:W0:Y:S03]  /*01d0*/  LDC.64 R10, c[0x0][0x390] ;  /* 0x0000e400ff0a7b82 */ /* 0x000e260000000a00 */
[----:B------:R-:W-:-:S05]  /*01e0*/  IMAD R0, R12, R7, R6 ;  /* 0x000000070c007224 */ /* 0x000fca00078e0206 */
[----:B------:R-:W-:Y:S01]  /*01f0*/  ISETP.GT.U32.AND P1, PT, R5, R0, PT ;  /* 0x000000000500720c */ /* 0x000fe20003f24070 */
[----:B------:R-:W2:-:S12]  /*0200*/  LDC.64 R2, c[0x0][0x388] ;  /* 0x0000e200ff027b82 */ /* 0x000e980000000a00 */
[----:B------:R-:W-:Y:S01]  /*0210*/  @!P1 IMAD.IADD R0, R0, 0x1, -R5 ;  /* 0x0000000100009824 */ /* 0x000fe200078e0a05 */
[----:B------:R-:W-:Y:S02]  /*0220*/  @!P1 IADD3 R12, PT, PT, R12, 0x1, RZ ;  /* 0x000000010c0c9810 */ /* 0x000fe40007ffe0ff */
[----:B------:R-:W-:Y:S02]  /*0230*/  ISETP.NE.AND P1, PT, R4, RZ, PT ;  /* 0x000000ff0400720c */ /* 0x000fe40003f25270 */
[----:B------:R-:W-:Y:S02]  /*0240*/  ISETP.GE.U32.AND P0, PT, R0, R5, PT ;  /* 0x000000050000720c */ /* 0x000fe40003f06070 */
[----:B------:R-:W-:-:S04]  /*0250*/  LOP3.LUT R0, R9, R4, RZ, 0x3c, !PT ;  /* 0x0000000409007212 */ /* 0x000fc800078e3cff */
[----:B------:R-:W-:-:S07]  /*0260*/  ISETP.GE.AND P2, PT, R0, RZ, PT ;  /* 0x000000ff0000720c */ /* 0x000fce0003f46270 */
[----:B------:R-:W-:-:S06]  /*0270*/  @P0 VIADD R12, R12, 0x1 ;  /* 0x000000010c0c0836 */ /* 0x000fcc0000000000 */
[----:B------:R-:W-:Y:S01]  /*0280*/  @!P2 IMAD.MOV R12, RZ, RZ, -R12 ;  /* 0x000000ffff0ca224 */ /* 0x000fe200078e0a0c */
[----:B------:R-:W-:-:S05]  /*0290*/  @!P1 LOP3.LUT R12, RZ, R4, RZ, 0x33, !PT ;  /* 0x00000004ff0c9212 */ /* 0x000fca00078e33ff */
[----:B------:R-:W-:Y:S02]  /*02a0*/  IMAD.MOV R0, RZ, RZ, -R12 ;  /* 0x000000ffff007224 */ /* 0x000fe400078e0a0c */
[----:B--2---:R-:W-:-:S04]  /*02b0*/  IMAD.WIDE R2, R12, 0x4, R2 ;  /* 0x000000040c027825 */ /* 0x004fc800078e0202 */
[----:B------:R-:W-:Y:S02]  /*02c0*/  IMAD R9, R4, R0, R9 ;  /* 0x0000000004097224 */ /* 0x000fe400078e0209 */
[----:B-1----:R-:W2:Y:S02]  /*02d0*/  LDG.E R2, desc[UR6][R2.64] ;  /* 0x0000000602027981 */ /* 0x002ea4000c1e1900 */
[----:B0-----:R-:W-:-:S05]  /*02e0*/  IMAD.WIDE R10, R9, 0x4, R10 ;  /* 0x00000004090a7825 */ /* 0x001fca00078e020a */
[----:B------:R-:W2:Y:S01]  /*02f0*/  LDG.E R7, desc[UR6][R10.64] ;  /* 0x000000060a077981 */ /* 0x000ea2000c1e1900 */
[----:B------:R-:W-:Y:S01]  /*0300*/  BSSY.RECONVERGENT B0, `(.L_x_0) ;  /* 0x000006b000007945 */ /* 0x000fe20003800200 */
[----:B--2---:R-:W-:-:S04]  /*0310*/  FMUL R7, R2, R7 ;  /* 0x0000000702077220 */ /* 0x004fc80000400000 */
[----:B------:R-:W-:-:S06]  /*0320*/  FMUL R0, R7, 0.63661974668502807617 ;  /* 0x3f22f98307007820 */ /* 0x000fcc0000400000 */
[----:B------:R-:W0:Y:S01]  /*0330*/  F2I.NTZ R0, R0 ;  /* 0x0000000000007305 */ /* 0x000e220000203100 */
[----:B------:R-:W-:Y:S02]  /*0340*/  FSETP.GE.AND P0, PT, |R7|, 105615, PT ;  /* 0x47ce47800700780b */ /* 0x000fe40003f06200 */
[----:B0-----:R-:W-:-:S05]  /*0350*/  I2FP.F32.S32 R6, R0 ;  /* 0x0000000000067245 */ /* 0x001fca0000201400 */
[----:B------:R-:W-:-:S04]  /*0360*/  FFMA R5, R6, -1.5707962512969970703, R7 ;  /* 0xbfc90fda06057823 */ /* 0x000fc80000000007 */
[----:B------:R-:W-:-:S04]  /*0370*/  FFMA R5, R6, -7.5497894158615963534e-08, R5 ;  /* 0xb3a2216806057823 */ /* 0x000fc80000000005 */
[----:B------:R-:W-:Y:S01]  /*0380*/  FFMA R6, R6, -5.3903029534742383927e-15, R5 ;  /* 0xa7c234c506067823 */ /* 0x000fe20000000005 */
[----:B------:R-:W-:-:S03]  /*0390*/  IMAD.MOV.U32 R5, RZ, RZ, R0 ;  /* 0x000000ffff057224 */ /* 0x000fc600078e0000 */
[----:B------:R-:W-:Y:S01]  /*03a0*/  IMAD.MOV.U32 R19, RZ, RZ, R6 ;  /* 0x000000ffff137224 */ /* 0x000fe200078e0006 */
[----:B------:R-:W-:Y:S06]  /*03b0*/  @!P0 BRA `(.L_x_1) ;  /* 0x00000004007c8947 */ /* 0x000fec0003800000 */
[----:B------:R-:W-:-:S13]  /*03c0*/  FSETP.NEU.AND P0, PT, |R7|, +INF , PT ;  /* 0x7f8000000700780b */ /* 0x000fda0003f0d200 */
[----:B------:R-:W-:Y:S01]  /*03d0*/  @!P0 FMUL R19, RZ, R7 ;  /* 0x00000007ff138220 */ /* 0x000fe20000400000 */
[----:B------:R-:W-:Y:S01]  /*03e0*/  @!P0 MOV R0, RZ ;  /* 0x000000ff00008202 */ /* 0x000fe20000000f00 */
[----:B------:R-:W-:Y:S06]  /*03f0*/  @!P0 BRA `(.L_x_1) ;  /* 0x00000004006c8947 */ /* 0x000fec0003800000 */
[----:B------:R-:W-:Y:S01]  /*0400*/  IMAD.SHL.U32 R0, R7, 0x100, RZ ;  /* 0x0000010007007824 */ /* 0x000fe200078e00ff */
[----:B------:R-:W0:Y:S01]  /*0410*/  LDCU.64 UR8, c[0x4][URZ] ;  /* 0x01000000ff0877ac */ /* 0x000e220008000a00 */
[----:B------:R-:W-:Y:S02]  /*0420*/  IMAD.MOV.U32 R19, RZ, RZ, RZ ;  /* 0x000000ffff137224 */ /* 0x000fe400078e00ff */
[----:B------:R-:W-:Y:S01]  /*0430*/  IMAD.MOV.U32 R20, RZ, RZ, RZ ;  /* 0x000000ffff147224 */ /* 0x000fe200078e00ff */
[----:B------:R-:W-:Y:S01]  /*0440*/  LOP3.LUT R21, R0, 0x80000000, RZ, 0xfc, !PT ;  /* 0x8000000000157812 */ /* 0x000fe200078efcff */
[----:B------:R-:W-:Y:S01]  /*0450*/  UMOV UR5, URZ ;  /* 0x000000ff00057c82 */ /* 0x000fe20008000000 */
[----:B------:R-:W-:-:S05]  /*0460*/  UMOV UR4, URZ ;  /* 0x000000ff00047c82 */ /* 0x000fca0008000000 */
.L_x_2:
[----:B0-----:R-:W-:Y:S02]  /*0470*/  IMAD.U32 R2, RZ, RZ, UR8 ;  /* 0x00000008ff027e24 */ /* 0x001fe4000f8e00ff */
[----:B------:R-:W-:-:S05]  /*0480*/  IMAD.U32 R3, RZ, RZ, UR9 ;  /* 0x00000009ff037e24 */ /* 0x000fca000f8e00ff */
[----:B------:R-:W2:Y:S01]  /*0490*/  LDG.E.CONSTANT R2, desc[UR6][R2.64] ;  /* 0x0000000602027981 */ /* 0x000ea2000c1e9900 */
[----:B------:R-:W-:Y:S01]  /*04a0*/  UIADD3 UR4, UPT, UPT, UR4, 0x1, URZ ;  /* 0x0000000104047890 */ /* 0x000fe2000fffe0ff */
[C---:B------:R-:W-:Y:S01]  /*04b0*/  ISETP.EQ.AND P0, PT, R20.reuse, RZ, PT ;  /* 0x000000ff1400720c */ /* 0x040fe20003f02270 */
[----:B------:R-:W-:Y:S01]  /*04c0*/  UIADD3 UR8, UP1, UPT, UR8, 0x4, URZ ;  /* 0x0000000408087890 */ /* 0x000fe2000ff3e0ff */
[C---:B------:R-:W-:Y:S01]  /*04d0*/  ISETP.EQ.AND P1, PT, R20.reuse, 0x4, PT ;  /* 0x000000041400780c */ /* 0x040fe20003f22270 */
[----:B------:R-:W-:Y:S01]  /*04e0*/  UISETP.NE.AND UP0, UPT, UR4, 0x6, UPT ;  /* 0x000000060400788c */ /* 0x000fe2000bf05270 */
[C---:B------:R-:W-:Y:S01]  /*04f0*/  ISETP.EQ.AND P2, PT, R20.reuse, 0x8, PT ;  /* 0x000000081400780c */ /* 0x040fe20003f42270 */
[----:B------:R-:W-:Y:S01]  /*0500*/  UIADD3.X UR9, UPT, UPT, URZ, UR9, URZ, UP1, !UPT ;  /* 0x00000009ff097290 */ /* 0x000fe20008ffe4ff */
[C---:B------:R-:W-:Y:S02]  /*0510*/  ISETP.EQ.AND P3, PT, R20.reuse, 0xc, PT ;  /* 0x0000000c1400780c */ /* 0x040fe40003f62270 */
[----:B------:R-:W-:-:S02]  /*0520*/  ISETP.EQ.AND P4, PT, R20, 0x10, PT ;  /* 0x000000101400780c */ /* 0x000fc40003f82270 */
[C---:B------:R-:W-:Y:S02]  /*0530*/  ISETP.EQ.AND P5, PT, R20.reuse, 0x14, PT ;  /* 0x000000141400780c */ /* 0x040fe40003fa2270 */
[----:B------:R-:W-:Y:S01]  /*0540*/  IADD3 R20, PT, PT, R20, 0x4, RZ ;  /* 0x0000000414147810 */ /* 0x000fe20007ffe0ff */
[----:B--2---:R-:W-:-:S03]  /*0550*/  IMAD.WIDE.U32 R10, R2, R21, RZ ;  /* 0x00000015020a7225 */ /* 0x004fc600078e00ff */
[----:B------:R-:W-:-:S04]  /*0560*/  IADD3 R0, P6, PT, R10, R19, RZ ;  /* 0x000000130a007210 */ /* 0x000fc80007fde0ff */
[----:B------:R-:W-:Y:S01]  /*0570*/  IADD3.X R19, PT, PT, R11, UR5, RZ, P6, !PT ;  /* 0x000000050b137c10 */ /* 0x000fe2000b7fe4ff */
[--C-:B------:R-:W-:Y:S01]  /*0580*/  @P1 IMAD.MOV.U32 R14, RZ, RZ, R0.reuse ;  /* 0x000000ffff0e1224 */ /* 0x100fe200078e0000 */
[----:B------:R-:W-:Y:S01]  /*0590*/  @P0 MOV R8, R0 ;  /* 0x0000000000080202 */ /* 0x000fe20000000f00 */
[--C-:B------:R-:W-:Y:S02]  /*05a0*/  @P2 IMAD.MOV.U32 R15, RZ, RZ, R0.reuse ;  /* 0x000000ffff0f2224 */ /* 0x100fe400078e0000 */
[--C-:B------:R-:W-:Y:S02]  /*05b0*/  @P3 IMAD.MOV.U32 R16, RZ, RZ, R0.reuse ;  /* 0x000000ffff103224 */ /* 0x100fe400078e0000 */
[--C-:B------:R-:W-:Y:S02]  /*05c0*/  @P4 IMAD.MOV.U32 R17, RZ, RZ, R0.reuse ;  /* 0x000000ffff114224 */ /* 0x100fe400078e0000 */
[----:B------:R-:W-:Y:S01]  /*05d0*/  @P5 IMAD.MOV.U32 R18, RZ, RZ, R0 ;  /* 0x000000ffff125224 */ /* 0x000fe200078e0000 */
[----:B------:R-:W-:Y:S06]  /*05e0*/  BRA.U UP0, `(.L_x_2) ;  /* 0xfffffffd00a07547 */ /* 0x000fec000b83ffff */
[----:B------:R-:W-:Y:S01]  /*05f0*/  SHF.R.U32.HI R2, RZ, 0x17, R7 ;  /* 0x00000017ff027819 */ /* 0x000fe20000011607 */
[----:B------:R-:W-:Y:S03]  /*0600*/  BSSY.RECONVERGENT B1, `(.L_x_3) ;  /* 0x0000028000017945 */ /* 0x000fe60003800200 */
[C---:B------:R-:W-:Y:S02]  /*0610*/  LOP3.LUT R0, R2.reuse, 0xe0, RZ, 0xc0, !PT ;  /* 0x000000e002007812 */ /* 0x040fe400078ec0ff */
[----:B------:R-:W-:-:S03]  /*0620*/  LOP3.LUT P6, RZ, R2, 0x1f, RZ, 0xc0, !PT ;  /* 0x0000001f02ff7812 */ /* 0x000fc600078cc0ff */
[----:B------:R-:W-:-:S05]  /*0630*/  VIADD R0, R0, 0xffffff80 ;  /* 0xffffff8000007836 */ /* 0x000fca0000000000 */
[----:B------:R-:W-:-:S05]  /*0640*/  SHF.R.U32.HI R0, RZ, 0x5, R0 ;  /* 0x00000005ff007819 */ /* 0x000fca0000011600 */
[----:B------:R-:W-:-:S05]  /*0650*/  IMAD.U32 R11, R0, -0x4, RZ ;  /* 0xfffffffc000b7824 */ /* 0x000fca00078e00ff */
[C---:B------:R-:W-:Y:S02]  /*0660*/  ISETP.EQ.AND P3, PT, R11.reuse, -0x18, PT ;  /* 0xffffffe80b00780c */ /* 0x040fe40003f62270 */
[C---:B------:R-:W-:Y:S02]  /*0670*/  ISETP.EQ.AND P4, PT, R11.reuse, -0x14, PT ;  /* 0xffffffec0b00780c */ /* 0x040fe40003f82270 */
[C---:B------:R-:W-:Y:S02]  /*0680*/  ISETP.EQ.AND P2, PT, R11.reuse, -0x10, PT ;  /* 0xfffffff00b00780c */ /* 0x040fe40003f42270 */
[C---:B------:R-:W-:Y:S02]  /*0690*/  ISETP.EQ.AND P1, PT, R11.reuse, -0xc, PT ;  /* 0xfffffff40b00780c */ /* 0x040fe40003f22270 */
[C---:B------:R-:W-:Y:S02]  /*06a0*/  ISETP.EQ.AND P0, PT, R11.reuse, -0x8, PT ;  /* 0xfffffff80b00780c */ /* 0x040fe40003f02270 */
[----:B------:R-:W-:-:S03]  /*06b0*/  ISETP.EQ.AND P5, PT, R11, RZ, PT ;  /* 0x000000ff0b00720c */ /* 0x000fc60003fa2270 */
[--C-:B------:R-:W-:Y:S01]  /*06c0*/  @P3 IMAD.MOV.U32 R0, RZ, RZ, R8.reuse ;  /* 0x000000ffff003224 */ /* 0x100fe200078e0008 */
[C---:B------:R-:W-:Y:S01]  /*06d0*/  ISETP.EQ.AND P3, PT, R11.reuse, -0x4, PT ;  /* 0xfffffffc0b00780c */ /* 0x040fe20003f62270 */
[----:B------:R-:W-:Y:S02]  /*06e0*/  @P4 IMAD.MOV.U32 R3, RZ, RZ, R8 ;  /* 0x000000ffff034224 */ /* 0x000fe400078e0008 */
[----:B------:R-:W-:Y:S01]  /*06f0*/  @P4 IMAD.MOV.U32 R0, RZ, RZ, R14 ;  /* 0x000000ffff004224 */ /* 0x000fe200078e000e */
[----:B------:R-:W-:Y:S01]  /*0700*/  ISETP.EQ.AND P4, PT, R11, 0x4, PT ;  /* 0x000000040b00780c */ /* 0x000fe20003f82270 */
[--C-:B------:R-:W-:Y:S01]  /*0710*/  @P2 IMAD.MOV.U32 R0, RZ, RZ, R15.reuse ;  /* 0x000000ffff002224 */ /* 0x100fe200078e000f */
[----:B------:R-:W-:Y:S01]  /*0720*/  @P2 MOV R3, R14 ;  /* 0x0000000e00032202 */ /* 0x000fe20000000f00 */
[----:B------:R-:W-:Y:S02]  /*0730*/  @P1 IMAD.MOV.U32 R3, RZ, RZ, R15 ;  /* 0x000000ffff031224 */ /* 0x000fe400078e000f */
[----:B------:R-:W-:-:S02]  /*0740*/  @P1 IMAD.MOV.U32 R0, RZ, RZ, R16 ;  /* 0x000000ffff001224 */ /* 0x000fc400078e0010 */
[----:B------:R-:W-:Y:S02]  /*0750*/  @P0 IMAD.MOV.U32 R3, RZ, RZ, R16 ;  /* 0x000000ffff030224 */ /* 0x000fe400078e0010 */
[----:B------:R-:W-:Y:S01]  /*0760*/  @P0 IMAD.MOV.U32 R0, RZ, RZ, R17 ;  /* 0x000000ffff000224 */ /* 0x000fe200078e0011 */
[----:B------:R-:W-:Y:S01]  /*0770*/  @P3 MOV R3, R17 ;  /* 0x0000001100033202 */ /* 0x000fe20000000f00 */
[--C-:B------:R-:W-:Y:S02]  /*0780*/  @P3 IMAD.MOV.U32 R0, RZ, RZ, R18.reuse ;  /* 0x000000ffff003224 */ /* 0x100fe400078e0012 */
[----:B------:R-:W-:Y:S02]  /*0790*/  @P5 IMAD.MOV.U32 R3, RZ, RZ, R18 ;  /* 0x000000ffff035224 */ /* 0x000fe400078e0012 */
[--C-:B------:R-:W-:Y:S02]  /*07a0*/  @P5 IMAD.MOV.U32 R0, RZ, RZ, R19.reuse ;  /* 0x000000ffff005224 */ /* 0x100fe400078e0013 */
[----:B------:R-:W-:Y:S01]  /*07b0*/  @P4 IMAD.MOV.U32 R3, RZ, RZ, R19 ;  /* 0x000000ffff034224 */ /* 0x000fe200078e0013 */
[----:B------:R-:W-:Y:S06]  /*07c0*/  @!P6 BRA `(.L_x_4) ;  /* 0x00000000002ce947 */ /* 0x000fec0003800000 */
[----:B------:R-:W-:Y:S01]  /*07d0*/  @P2 IMAD.MOV.U32 R10, RZ, RZ, R8 ;  /* 0x000000ffff0a2224 */ /* 0x000fe200078e0008 */
[----:B------:R-:W-:Y:S01]  /*07e0*/  @P1 MOV R10, R14 ;  /* 0x0000000e000a1202 */ /* 0x000fe20000000f00 */
[----:B------:R-:W-:Y:S01]  /*07f0*/  @P0 IMAD.MOV.U32 R10, RZ, RZ, R15 ;  /* 0x000000ffff0a0224 */ /* 0x000fe200078e000f */
[----:B------:R-:W-:Y:S01]  /*0800*/  ISETP.EQ.AND P0, PT, R11, 0x8, PT ;  /* 0x000000080b00780c */ /* 0x000fe20003f02270 */
[----:B------:R-:W-:Y:S01]  /*0810*/  @P3 IMAD.MOV.U32 R10, RZ, RZ, R16 ;  /* 0x000000ffff0a3224 */ /* 0x000fe200078e0010 */
[----:B------:R-:W-:Y:S01]  /*0820*/  LOP3.LUT R2, R2, 0x1f, RZ, 0xc0, !PT ;  /* 0x0000001f02027812 */ /* 0x000fe200078ec0ff */
[----:B------:R-:W-:Y:S02]  /*0830*/  @P5 IMAD.MOV.U32 R10, RZ, RZ, R17 ;  /* 0x000000ffff0a5224 */ /* 0x000fe400078e0011 */
[----:B------:R-:W-:Y:S01]  /*0840*/  @P4 IMAD.MOV.U32 R10, RZ, RZ, R18 ;  /* 0x000000ffff0a4224 */ /* 0x000fe200078e0012 */
[----:B------:R-:W-:-:S07]  /*0850*/  SHF.L.W.U32.HI R0, R3, R2, R0 ;  /* 0x0000000203007219 */ /* 0x000fce0000010e00 */
[----:B------:R-:W-:-:S05]  /*0860*/  @P0 IMAD.MOV.U32 R10, RZ, RZ, R19 ;  /* 0x000000ffff0a0224 */ /* 0x000fca00078e0013 */
[----:B------:R-:W-:-:S07]  /*0870*/  SHF.L.W.U32.HI R3, R10, R2, R3 ;  /* 0x000000020a037219 */ /* 0x000fce0000010e03 */
.L_x_4:
[----:B------:R-:W-:Y:S05]  /*0880*/  BSYNC.RECONVERGENT B1 ;  /* 0x0000000000017941 */ /* 0x000fea0003800200 */
.L_x_3:
[C---:B------:R-:W-:Y:S01]  /*0890*/  SHF.L.W.U32.HI R19, R3.reuse, 0x2, R0 ;  /* 0x0000000203137819 */ /* 0x040fe20000010e00 */
[----:B------:R-:W-:Y:S01]  /*08a0*/  UMOV UR4, 0x54442d19 ;  /* 0x54442d1900047882 */ /* 0x000fe20000000000 */
[----:B------:R-:W-:Y:S01]  /*08b0*/  SHF.L.U32 R3, R3, 0x2, RZ ;  /* 0x0000000203037819 */ /* 0x000fe200000006ff */
[----:B------:R-:W-:Y:S01]  /*08c0*/  UMOV UR5, 0x3bf921fb ;  /* 0x3bf921fb00057882 */ /* 0x000fe20000000000 */
[----:B------:R-:W-:Y:S02]  /*08d0*/  SHF.R.S32.HI R10, RZ, 0x1f, R19 ;  /* 0x0000001fff0a7819 */ /* 0x000fe40000011413 */
[----:B------:R-:W-:Y:S02]  /*08e0*/  ISETP.GE.AND P0, PT, R7, RZ, PT ;  /* 0x000000ff0700720c */ /* 0x000fe40003f06270 */
[C---:B------:R-:W-:Y:S02]  /*08f0*/  LOP3.LUT R2, R10.reuse, R3, RZ, 0x3c, !PT ;  /* 0x000000030a027212 */ /* 0x040fe400078e3cff */
[----:B------:R-:W-:-:S02]  /*0900*/  LOP3.LUT R3, R10, R19, RZ, 0x3c, !PT ;  /* 0x000000130a037212 */ /* 0x000fc400078e3cff */
[----:B------:R-:W-:Y:S02]  /*0910*/  SHF.R.U32.HI R0, RZ, 0x1e, R0 ;  /* 0x0000001eff007819 */ /* 0x000fe40000011600 */
[C---:B------:R-:W-:Y:S02]  /*0920*/  LOP3.LUT R20, R19.reuse, R7, RZ, 0x3c, !PT ;  /* 0x0000000713147212 */ /* 0x040fe400078e3cff */
[----:B------:R-:W0:Y:S01]  /*0930*/  I2F.F64.S64 R2, R2 ;  /* 0x0000000200027312 */ /* 0x000e220000301c00 */
[----:B------:R-:W-:Y:S02]  /*0940*/  LEA.HI R0, R19, R0, RZ, 0x1 ;  /* 0x0000000013007211 */ /* 0x000fe400078f08ff */
[----:B------:R-:W-:-:S03]  /*0950*/  ISETP.GE.AND P1, PT, R20, RZ, PT ;  /* 0x000000ff1400720c */ /* 0x000fc60003f26270 */
[----:B------:R-:W-:-:S04]  /*0960*/  IMAD.MOV R19, RZ, RZ, -R0 ;  /* 0x000000ffff137224 */ /* 0x000fc800078e0a00 */
[----:B------:R-:W-:Y:S01]  /*0970*/  @!P0 IMAD.MOV.U32 R0, RZ, RZ, R19 ;  /* 0x000000ffff008224 */ /* 0x000fe200078e0013 */
[----:B0-----:R-:W-:-:S10]  /*0980*/  DMUL R10, R2, UR4 ;  /* 0x00000004020a7c28 */ /* 0x001fd40008000000 */
[----:B------:R-:W0:Y:S02]  /*0990*/  F2F.F32.F64 R10, R10 ;  /* 0x0000000a000a7310 */ /* 0x000e240000301000 */
[----:B0-----:R-:W-:-:S07]  /*09a0*/  FSEL R19, -R10, R10, !P1 ;  /* 0x0000000a0a137208 */ /* 0x001fce0004800100 */
.L_x_1:
[----:B------:R-:W-:Y:S05]  /*09b0*/  BSYNC.RECONVERGENT B0 ;  /* 0x0000000000007941 */ /* 0x000fea0003800200 */
.L_x_0:
[C---:B------:R-:W-:Y:S01]  /*09c0*/  LOP3.LUT R21, R0.reuse, 0x1, RZ, 0xc0, !PT ;  /* 0x0000000100157812 */ /* 0x040fe200078ec0ff */
[----:B------:R-:W-:Y:S02]  /*09d0*/  IMAD.MOV.U32 R10, RZ, RZ, 0x37cbac00 ;  /* 0x37cbac00ff0a7424 */ /* 0x000fe400078e00ff */
[----:B------:R-:W-:Y:S01]  /*09e0*/  FMUL R11, R19, R19 ;  /* 0x00000013130b7220 */ /* 0x000fe20000400000 */
[----:B------:R-:W0:Y:S01]  /*09f0*/  LDC.64 R2, c[0x0][0x398] ;  /* 0x0000e600ff027b82 */ /* 0x000e220000000a00 */
[----:B------:R-:W-:Y:S01]  /*0a00*/  ISETP.NE.U32.AND P0, PT, R21, 0x1, PT ;  /* 0x000000011500780c */ /* 0x000fe20003f05070 */
[----:B------:R-:W-:Y:S02]  /*0a10*/  IMAD.MOV.U32 R21, RZ, RZ, 0x3c0885e4 ;  /* 0x3c0885e4ff157424 */ /* 0x000fe400078e00ff */
[----:B------:R-:W-:Y:S01]  /*0a20*/  FFMA R20, R11, R10, -0.0013887860113754868507 ;  /* 0xbab607ed0b147423 */ /* 0x000fe2000000000a */
[----:B------:R-:W-:Y:S01]  /*0a30*/  VIADD R22, R0, 0x1 ;  /* 0x0000000100167836 */ /* 0x000fe20000000000 */
[----:B------:R-:W-:Y:S01]  /*0a40*/  BSSY.RECONVERGENT B0, `(.L_x_5) ;  /* 0x000006f000007945 */ /* 0x000fe20003800200 */
[----:B------:R-:W-:Y:S01]  /*0a50*/  IMAD R9, R12, R13, R9 ;  /* 0x0000000d0c097224 */ /* 0x000fe200078e0209 */
[----:B------:R-:W-:-:S02]  /*0a60*/  FSEL R0, R21, 0.041666727513074874878, !P0 ;  /* 0x3d2aaabb15007808 */ /* 0x000fc40004000000 */
[----:B------:R-:W-:Y:S02]  /*0a70*/  FSEL R20, R20, -0.00019574658654164522886, P0 ;  /* 0xb94d415314147808 */ /* 0x000fe40000000000 */
[----:B------:R-:W-:Y:S02]  /*0a80*/  MOV R21, 0x3e2aaaa8 ;  /* 0x3e2aaaa800157802 */ /* 0x000fe40000000f00 */
[----:B------:R-:W-:Y:S01]  /*0a90*/  LOP3.LUT P1, RZ, R22, 0x2, RZ, 0xc0, !PT ;  /* 0x0000000216ff7812 */ /* 0x000fe2000782c0ff */
[----:B------:R-:W-:Y:S01]  /*0aa0*/  FFMA R20, R11, R20, R0 ;  /* 0x000000140b147223 */ /* 0x000fe20000000000 */
[----:B------:R-:W-:Y:S02]  /*0ab0*/  FSEL R21, -R21, -0.4999999701976776123, !P0 ;  /* 0xbeffffff15157808 */ /* 0x000fe40004000100 */
[----:B------:R-:W-:Y:S02]  /*0ac0*/  FSEL R0, R19, 1, !P0 ;  /* 0x3f80000013007808 */ /* 0x000fe40004000000 */
[----:B------:R-:W-:Y:S01]  /*0ad0*/  FSETP.GE.AND P0, PT, |R7|, 105615, PT ;  /* 0x47ce47800700780b */ /* 0x000fe20003f06200 */
[----:B------:R-:W-:-:S02]  /*0ae0*/  FFMA R20, R11, R20, R21 ;  /* 0x000000140b147223 */ /* 0x000fc40000000015 */
[----:B------:R-:W-:Y:S01]  /*0af0*/  FFMA R11, R11, R0, RZ ;  /* 0x000000000b0b7223 */ /* 0x000fe200000000ff */
[----:B0-----:R-:W-:-:S04]  /*0b00*/  IMAD.WIDE R2, R9, 0x4, R2 ;  /* 0x0000000409027825 */ /* 0x001fc800078e0202 */
[----:B------:R-:W-:-:S04]  /*0b10*/  FFMA R11, R11, R20, R0 ;  /* 0x000000140b0b7223 */ /* 0x000fc80000000000 */
[----:B------:R-:W-:-:S05]  /*0b20*/  @P1 FADD R11, RZ, -R11 ;  /* 0x8000000bff0b1221 */ /* 0x000fca0000000000 */
[----:B------:R0:W-:Y:S01]  /*0b30*/  STG.E desc[UR6][R2.64], R11 ;  /* 0x0000000b02007986 */ /* 0x0001e2000c101906 */
[----:B------:R-:W-:Y:S05]  /*0b40*/  @!P0 BRA `(.L_x_6) ;  /* 0x0000000400788947 */ /* 0x000fea0003800000 */
[----:B------:R-:W-:-:S13]  /*0b50*/  FSETP.NEU.AND P0, PT, |R7|, +INF , PT ;  /* 0x7f8000000700780b */ /* 0x000fda0003f0d200 */
[----:B------:R-:W-:Y:S01]  /*0b60*/  @!P0 FMUL R6, RZ, R7 ;  /* 0x00000007ff068220 */ /* 0x000fe20000400000 */
[----:B------:R-:W-:Y:S01]  /*0b70*/  @!P0 IMAD.MOV.U32 R5, RZ, RZ, RZ ;  /* 0x000000ffff058224 */ /* 0x000fe200078e00ff */
[----:B------:R-:W-:Y:S06]  /*0b80*/  @!P0 BRA `(.L_x_6) ;  /* 0x0000000400688947 */ /* 0x000fec0003800000 */
[----:B------:R-:W-:Y:S01]  /*0b90*/  IMAD.SHL.U32 R5, R7, 0x100, RZ ;  /* 0x0000010007057824 */ /* 0x000fe200078e00ff */
[----:B------:R-:W1:Y:S01]  /*0ba0*/  LDCU.64 UR8, c[0x4][URZ] ;  /* 0x01000000ff0877ac */ /* 0x000e620008000a00 */
[----:B------:R-:W-:Y:S02]  /*0bb0*/  IMAD.MOV.U32 R0, RZ, RZ, RZ ;  /* 0x000000ffff007224 */ /* 0x000fe400078e00ff */
[----:B------:R-:W-:Y:S01]  /*0bc0*/  IMAD.MOV.U32 R6, RZ, RZ, RZ ;  /* 0x000000ffff067224 */ /* 0x000fe200078e00ff */
[----:B------:R-:W-:Y:S01]  /*0bd0*/  LOP3.LUT R9, R5, 0x80000000, RZ, 0xfc, !PT ;  /* 0x8000000005097812 */ /* 0x000fe200078efcff */
[----:B------:R-:W-:Y:S01]  /*0be0*/  UMOV UR5, URZ ;  /* 0x000000ff00057c82 */ /* 0x000fe20008000000 */
[----:B------:R-:W-:-:S05]  /*0bf0*/  UMOV UR4, URZ ;  /* 0x000000ff00047c82 */ /* 0x000fca0008000000 */
.L_x_7:
[----:B-1----:R-:W-:Y:S01]  /*0c00*/  IMAD.U32 R20, RZ, RZ, UR8 ;  /* 0x00000008ff147e24 */ /* 0x002fe2000f8e00ff */
[----:B------:R-:W-:-:S05]  /*0c10*/  MOV R21, UR9 ;  /* 0x0000000900157c02 */ /* 0x000fca0008000f00 */
        /* <DEDUP_REMOVED lines=10> */
[C---:B------:R-:W-:Y:S01]  /*0cc0*/  ISETP.EQ.AND P5, PT, R6.reuse, 0x14, PT ;  /* 0x000000140600780c */ /* 0x040fe20003fa2270 */
[----:B------:R-:W-:Y:S02]  /*0cd0*/  VIADD R6, R6, 0x4 ;  /* 0x0000000406067836 */ /* 0x000fe40000000000 */
[----:B--2---:R-:W-:-:S03]  /*0ce0*/  IMAD.WIDE.U32 R12, R12, R9, RZ ;  /* 0x000000090c0c7225 */ /* 0x004fc600078e00ff */
[----:B------:R-:W-:-:S04]  /*0cf0*/  IADD3 R5, P6, PT, R12, R0, RZ ;  /* 0x000000000c057210 */ /* 0x000fc80007fde0ff */
[----:B------:R-:W-:Y:S01]  /*0d00*/  IADD3.X R0, PT, PT, R13, UR5, RZ, P6, !PT ;  /* 0x000000050d007c10 */ /* 0x000fe2000b7fe4ff */
[--C-:B------:R-:W-:Y:S02]  /*0d10*/  @P0 IMAD.MOV.U32 R8, RZ, RZ, R5.reuse ;  /* 0x000000ffff080224 */ /* 0x100fe400078e0005 */
        /* <DEDUP_REMOVED lines=12> */
[----:B0-----:R-:W-:-:S05]  /*0de0*/  IMAD.U32 R11, R5, -0x4, RZ ;  /* 0xfffffffc050b7824 */ /* 0x001fca00078e00ff */
[C---:B------:R-:W-:Y:S02]  /*0df0*/  ISETP.EQ.AND P3, PT, R11.reuse, -0x18, PT ;  /* 0xffffffe80b00780c */ /* 0x040fe40003f62270 */
[C---:B------:R-:W-:Y:S02]  /*0e00*/  ISETP.EQ.AND P4, PT, R11.reuse, -0x14, PT ;  /* 0xffffffec0b00780c */ /* 0x040fe40003f82270 */
[C---:B------:R-:W-:Y:S02]  /*0e10*/  ISETP.EQ.AND P2, PT, R11.reuse, -0x10, PT ;  /* 0xfffffff00b00780c */ /* 0x040fe40003f42270 */
[C---:B------:R-:W-:Y:S02]  /*0e20*/  ISETP.EQ.AND P1, PT, R11.reuse, -0xc, PT ;  /* 0xfffffff40b00780c */ /* 0x040fe40003f22270 */
[C---:B------:R-:W-:Y:S02]  /*0e30*/  ISETP.EQ.AND P0, PT, R11.reuse, -0x8, PT ;  /* 0xfffffff80b00780c */ /* 0x040fe40003f02270 */
[----:B------:R-:W-:-:S03]  /*0e40*/  ISETP.EQ.AND P5, PT, R11, 0x4, PT ;  /* 0x000000040b00780c */ /* 0x000fc60003fa2270 */
[--C-:B------:R-:W-:Y:S01]  /*0e50*/  @P3 IMAD.MOV.U32 R5, RZ, RZ, R8.reuse ;  /* 0x000000ffff053224 */ /* 0x100fe200078e0008 */
[C---:B------:R-:W-:Y:S01]  /*0e60*/  ISETP.EQ.AND P3, PT, R11.reuse, -0x4, PT ;  /* 0xfffffffc0b00780c */ /* 0x040fe20003f62270 */
[----:B------:R-:W-:Y:S01]  /*0e70*/  @P4 IMAD.MOV.U32 R6, RZ, RZ, R8 ;  /* 0x000000ffff064224 */ /* 0x000fe200078e0008 */
[----:B------:R-:W-:Y:S01]  /*0e80*/  @P4 MOV R5, R14 ;  /* 0x0000000e00054202 */ /* 0x000fe20000000f00 */
[----:B------:R-:W-:Y:S01]  /*0e90*/  @P2 IMAD.MOV.U32 R6, RZ, RZ, R14 ;  /* 0x000000ffff062224 */ /* 0x000fe200078e000e */
[----:B------:R-:W-:Y:S01]  /*0ea0*/  ISETP.EQ.AND P4, PT, R11, RZ, PT ;  /* 0x000000ff0b00720c */ /* 0x000fe20003f82270 */
[--C-:B------:R-:W-:Y:S02]  /*0eb0*/  @P2 IMAD.MOV.U32 R5, RZ, RZ, R15.reuse ;  /* 0x000000ffff052224 */ /* 0x100fe400078e000f */
[----:B------:R-:W-:Y:S02]  /*0ec0*/  @P1 IMAD.MOV.U32 R6, RZ, RZ, R15 ;  /* 0x000000ffff061224 */ /* 0x000fe400078e000f */
[--C-:B------:R-:W-:Y:S01]  /*0ed0*/  @P1 IMAD.MOV.U32 R5, RZ, RZ, R16.reuse ;  /* 0x000000ffff051224 */ /* 0x100fe200078e0010 */
[----:B------:R-:W-:Y:S01]  /*0ee0*/  @P0 MOV R5, R17 ;  /* 0x0000001100050202 */ /* 0x000fe20000000f00 */
[----:B------:R-:W-:-:S02]  /*0ef0*/  @P0 IMAD.MOV.U32 R6, RZ, RZ, R16 ;  /* 0x000000ffff060224 */ /* 0x000fc400078e0010 */
[----:B------:R-:W-:Y:S02]  /*0f00*/  @P3 IMAD.MOV.U32 R6, RZ, RZ, R17 ;  /* 0x000000ffff063224 */ /* 0x000fe400078e0011 */
[--C-:B------:R-:W-:Y:S02]  /*0f10*/  @P3 IMAD.MOV.U32 R5, RZ, RZ, R18.reuse ;  /* 0x000000ffff053224 */ /* 0x100fe400078e0012 */
[----:B------:R-:W-:Y:S02]  /*0f20*/  @P4 IMAD.MOV.U32 R6, RZ, RZ, R18 ;  /* 0x000000ffff064224 */ /* 0x000fe400078e0012 */
[--C-:B------:R-:W-:Y:S02]  /*0f30*/  @P4 IMAD.MOV.U32 R5, RZ, RZ, R0.reuse ;  /* 0x000000ffff054224 */ /* 0x100fe400078e0000 */
[----:B------:R-:W-:Y:S01]  /*0f40*/  @P5 IMAD.MOV.U32 R6, RZ, RZ, R0 ;  /* 0x000000ffff065224 */ /* 0x000fe200078e0000 */
[----:B------:R-:W-:Y:S06]  /*0f50*/  @!P6 BRA `(.L_x_9) ;  /* 0x000000000028e947 */ /* 0x000fec0003800000 */
        /* <DEDUP_REMOVED lines=10> */
.L_x_9:
[----:B------:R-:W-:Y:S05]  /*1000*/  BSYNC.RECONVERGENT B1 ;  /* 0x0000000000017941 */ /* 0x000fea0003800200 */
.L_x_8:
        /* <DEDUP_REMOVED lines=9> */
[----:B------:R-:W0:Y:S01]  /*10a0*/  I2F.F64.S64 R8, R12 ;  /* 0x0000000c00087312 */ /* 0x000e220000301c00 */
[C---:B------:R-:W-:Y:S02]  /*10b0*/  LOP3.LUT R7, R0.reuse, R7, RZ, 0x3c, !PT ;  /* 0x0000000700077212 */ /* 0x040fe400078e3cff */
[----:B------:R-:W-:Y:S02]  /*10c0*/  LEA.HI R5, R0, R5, RZ, 0x1 ;  /* 0x0000000500057211 */ /* 0x000fe400078f08ff */
[----:B------:R-:W-:-:S03]  /*10d0*/  ISETP.GE.AND P0, PT, R7, RZ, PT ;  /* 0x000000ff0700720c */ /* 0x000fc60003f06270 */
[----:B------:R-:W-:-:S04]  /*10e0*/  IMAD.MOV R0, RZ, RZ, -R5 ;  /* 0x000000ffff007224 */ /* 0x000fc800078e0a05 */
[----:B------:R-:W-:Y:S01]  /*10f0*/  @!P1 IMAD.MOV.U32 R5, RZ, RZ, R0 ;  /* 0x000000ffff059224 */ /* 0x000fe200078e0000 */
[----:B0-----:R-:W-:-:S10]  /*1100*/  DMUL R8, R8, UR4 ;  /* 0x0000000408087c28 */ /* 0x001fd40008000000 */
[----:B------:R-:W0:Y:S02]  /*1110*/  F2F.F32.F64 R8, R8 ;  /* 0x0000000800087310 */ /* 0x000e240000301000 */
[----:B0-----:R-:W-:-:S07]  /*1120*/  FSEL R6, -R8, R8, !P0 ;  /* 0x0000000808067208 */ /* 0x001fce0004000100 */
.L_x_6:
[----:B------:R-:W-:Y:S05]  /*1130*/  BSYNC.RECONVERGENT B0 ;  /* 0x0000000000007941 */ /* 0x000fea0003800200 */
.L_x_5:
[----:B------:R-:W-:Y:S01]  /*1140*/  FMUL R7, R6, R6 ;  /* 0x0000000606077220 */ /* 0x000fe20000400000 */
[C---:B------:R-:W-:Y:S01]  /*1150*/  LOP3.LUT R0, R5.reuse, 0x1, RZ, 0xc0, !PT ;  /* 0x0000000105007812 */ /* 0x040fe200078ec0ff */
[----:B------:R-:W-:Y:S01]  /*1160*/  IMAD.MOV.U32 R8, RZ, RZ, 0x3d2aaabb ;  /* 0x3d2aaabbff087424 */ /* 0x000fe200078e00ff */
[----:B------:R-:W-:Y:S01]  /*1170*/  LOP3.LUT P1, RZ, R5, 0x2, RZ, 0xc0, !PT ;  /* 0x0000000205ff7812 */ /* 0x000fe2000782c0ff */
[----:B------:R-:W-:Y:S01]  /*1180*/  FFMA R10, R7, R10, -0.0013887860113754868507 ;  /* 0xbab607ed070a7423 */ /* 0x000fe2000000000a */
[----:B------:R-:W-:Y:S01]  /*1190*/  ISETP.NE.U32.AND P0, PT, R0, 0x1, PT ;  /* 0x000000010000780c */ /* 0x000fe20003f05070 */
[----:B------:R-:W-:Y:S02]  /*11a0*/  IMAD.MOV.U32 R9, RZ, RZ, 0x3effffff ;  /* 0x3effffffff097424 */ /* 0x000fe400078e00ff */
[----:B0-----:R-:W-:Y:S01]  /*11b0*/  IMAD.WIDE R2, R4, 0x4, R2 ;  /* 0x0000000404027825 */ /* 0x001fe200078e0202 */
[----:B------:R-:W-:Y:S02]  /*11c0*/  FSEL R10, R10, -0.00019574658654164522886, !P0 ;  /* 0xb94d41530a0a7808 */ /* 0x000fe40004000000 */
[----:B------:R-:W-:-:S02]  /*11d0*/  FSEL R8, R8, 0.0083327032625675201416, !P0 ;  /* 0x3c0885e408087808 */ /* 0x000fc40004000000 */
[----:B------:R-:W-:Y:S02]  /*11e0*/  FSEL R0, R6, 1, P0 ;  /* 0x3f80000006007808 */ /* 0x000fe40000000000 */
[----:B------:R-:W-:Y:S01]  /*11f0*/  FSEL R9, -R9, -0.16666662693023681641, !P0 ;  /* 0xbe2aaaa809097808 */ /* 0x000fe20004000100 */
[C---:B------:R-:W-:Y:S02]  /*1200*/  FFMA R8, R7.reuse, R10, R8 ;  /* 0x0000000a07087223 */ /* 0x040fe40000000008 */
[C---:B------:R-:W-:Y:S02]  /*1210*/  FFMA R5, R7.reuse, R0, RZ ;  /* 0x0000000007057223 */ /* 0x040fe400000000ff */
[----:B------:R-:W-:-:S04]  /*1220*/  FFMA R8, R7, R8, R9 ;  /* 0x0000000807087223 */ /* 0x000fc80000000009 */
[----:B------:R-:W-:-:S04]  /*1230*/  FFMA R5, R5, R8, R0 ;  /* 0x0000000805057223 */ /* 0x000fc80000000000 */
[----:B------:R-:W-:-:S05]  /*1240*/  @P1 FADD R5, RZ, -R5 ;  /* 0x80000005ff051221 */ /* 0x000fca0000000000 */
[----:B------:R-:W-:Y:S01]  /*1250*/  STG.E desc[UR6][R2.64], R5 ;  /* 0x0000000502007986 */ /* 0x000fe2000c101906 */
[----:B------:R-:W-:Y:S05]  /*1260*/  EXIT ;  /* 0x000000000000794d */ /* 0x000fea0003800000 */
.L_x_10:
[----:B------:R-:W-:-:S00]  /*1270*/  BRA `(.L_x_10) ;  /* 0xfffffffc00fc7947 */ /* 0x000fc0000383ffff */
[----:B------:R-:W-:-:S00]  /*1280*/  NOP ;  /* 0x0000000000007918 */ /* 0x000fc00000000000 */
[----:B------:R-:W-:-:S00]  /*1290*/  NOP ;  /* 0x0000000000007918 */ /* 0x000fc00000000000 */
[----:B------:R-:W-:-:S00]  /*12a0*/  NOP ;  /* 0x0000000000007918 */ /* 0x000fc00000000000 */
[----:B------:R-:W-:-:S00]  /*12b0*/  NOP ;  /* 0x0000000000007918 */ /* 0x000fc00000000000 */
[----:B------:R-:W-:-:S00]  /*12c0*/  NOP ;  /* 0x0000000000007918 */ /* 0x000fc00000000000 */
[----:B------:R-:W-:-:S00]  /*12d0*/  NOP ;  /* 0x0000000000007918 */ /* 0x000fc00000000000 */
[----:B------:R-:W-:-:S00]  /*12e0*/  NOP ;  /* 0x0000000000007918 */ /* 0x000fc00000000000 */
[----:B------:R-:W-:-:S00]  /*12f0*/  NOP ;  /* 0x0000000000007918 */ /* 0x000fc00000000000 */
.L_x_23:


//--------------------- .text.token_drop_class    --------------------------
	.section	.text.token_drop_class,"ax",@progbits
	.align	128
        .global         token_drop_class
        .type           token_drop_class,@function
        .size           token_drop_class,(.L_x_21 - token_drop_class)
        .other          token_drop_class,@"STO_CUDA_ENTRY STV_DEFAULT"
token_drop_class:
.text.token_drop_class:
[----:B------:R-:W-:Y:S01]  /*0000*/  LDC R1, c[0x0][0x37c] ;  /* 0x0000df00ff017b82 */ /* 0x000fe20000000800 */
[----:B------:R-:W0:Y:S07]  /*0010*/  S2R R3, SR_TID.X ;  /* 0x0000000000037919 */ /* 0x000e2e0000002100 */
[----:B------:R-:W0:Y:S01]  /*0020*/  S2UR UR4, SR_CTAID.X ;  /* 0x00000000000479c3 */ /* 0x000e220000002500 */
[----:B------:R-:W1:Y:S07]  /*0030*/  LDCU.64 UR6, c[0x0][0x380] ;  /* 0x00007000ff0677ac */ /* 0x000e6e0008000a00 */
[----:B------:R-:W0:Y:S02]  /*0040*/  LDC R0, c[0x0][0x360] ;  /* 0x0000d800ff007b82 */ /* 0x000e240000000800 */
[----:B0-----:R-:W-:-:S05]  /*0050*/  IMAD R3, R0, UR4, R3 ;  /* 0x0000000400037c24 */ /* 0x001fca000f8e0203 */
[----:B-1----:R-:W-:-:S04]  /*0060*/  ISETP.GE.U32.AND P0, PT, R3, UR6, PT ;  /* 0x0000000603007c0c */ /* 0x002fc8000bf06070 */
[----:B------:R-:W-:-:S13]  /*0070*/  ISETP.GE.U32.AND.EX P0, PT, RZ, UR7, PT, P0 ;  /* 0x00000007ff007c0c */ /* 0x000fda000bf06100 */
[----:B------:R-:W-:Y:S05]  /*0080*/  @P0 EXIT ;  /* 0x000000000000094d */ /* 0x000fea0003800000 */
[----:B------:R-:W0:Y:S01]  /*0090*/  LDCU UR4, c[0x0][0x370] ;  /* 0x00006e00ff0477ac */ /* 0x000e220008000800 */
[----:B------:R-:W-:Y:S01]  /*00a0*/  IMAD.MOV.U32 R2, RZ, RZ, RZ ;  /* 0x000000ffff027224 */ /* 0x000fe200078e00ff */
[----:B------:R-:W1:Y:S01]  /*00b0*/  LDCU UR5, c[0x0][0x3a8] ;  /* 0x00007500ff0577ac */ /* 0x000e620008000800 */
[----:B------:R-:W2:Y:S01]  /*00c0*/  LDCU.64 UR6, c[0x0][0x358] ;  /* 0x00006b00ff0677ac */ /* 0x000ea20008000a00 */
[----:B------:R-:W3:Y:S01]  /*00d0*/  LDCU UR11, c[0x0][0x3a8] ;  /* 0x00007500ff0b77ac */ /* 0x000ee20008000800 */
[----:B------:R-:W4:Y:S01]  /*00e0*/  LDCU UR10, c[0x0][0x3ac] ;  /* 0x00007580ff0a77ac */ /* 0x000f220008000800 */
[----:B0-----:R-:W-:Y:S01]  /*00f0*/  IMAD R0, R0, UR4, RZ ;  /* 0x0000000400007c24 */ /* 0x001fe2000f8e02ff */
[----:B------:R-:W0:Y:S01]  /*0100*/  LDCU.64 UR14, c[0x0][0x380] ;  /* 0x00007000ff0e77ac */ /* 0x000e220008000a00 */
[----:B------:R-:W0:Y:S01]  /*0110*/  LDCU.64 UR8, c[0x0][0x398] ;  /* 0x00007300ff0877ac */ /* 0x000e220008000a00 */
[----:B------:R-:W0:Y:S01]  /*0120*/  LDCU.64 UR12, c[0x0][0x3a0] ;  /* 0x00007400ff0c77ac */ /* 0x000e220008000a00 */
[----:B-123--:R-:W-:-:S12]  /*0130*/  USHF.R.S32.HI UR5, URZ, 0x1f, UR5 ;  /* 0x0000001fff057899 */ /* 0x00efd80008011405 */
.L_x_14:
[----:B------:R-:W-:Y:S01]  /*0140*/  LOP3.LUT R4, R2, UR5, RZ, 0xfc, !PT ;  /* 0x0000000502047c12 */ /* 0x000fe2000f8efcff */
[----:B------:R-:W-:Y:S03]  /*0150*/  BSSY.RECONVERGENT B0, `(.L_x_11) ;  /* 0x0000018000007945 */ /* 0x000fe60003800200 */
[----:B------:R-:W-:-:S13]  /*0160*/  ISETP.NE.U32.AND P0, PT, R4, RZ, PT ;  /* 0x000000ff0400720c */ /* 0x000fda0003f05070 */
[----:B-1----:R-:W-:Y:S05]  /*0170*/  @P0 BRA `(.L_x_12) ;  /* 0x00000000004c0947 */ /* 0x002fea0003800000 */
[----:B------:R-:W1:Y:S01]  /*0180*/  I2F.U32.RP R6, UR11 ;  /* 0x0000000b00067d06 */ /* 0x000e620008209000 */
[----:B------:R-:W-:-:S07]  /*0190*/  ISETP.NE.U32.AND P2, PT, RZ, UR11, PT ;  /* 0x0000000bff007c0c */ /* 0x000fce000bf45070 */
[----:B-1----:R-:W1:Y:S02]  /*01a0*/  MUFU.RCP R6, R6 ;  /* 0x0000000600067308 */ /* 0x002e640000001000 */
[----:B-1----:R-:W-:-:S06]  /*01b0*/  VIADD R4, R6, 0xffffffe ;  /* 0x0ffffffe06047836 */ /* 0x002fcc0000000000 */
[----:B------:R1:W2:Y:S02]  /*01c0*/  F2I.FTZ.U32.TRUNC.NTZ R5, R4 ;  /* 0x0000000400057305 */ /* 0x0002a4000021f000 */
[----:B-1----:R-:W-:Y:S02]  /*01d0*/  HFMA2 R4, -RZ, RZ, 0, 0 ;  /* 0x00000000ff047431 */ /* 0x002fe400000001ff */
[----:B--2---:R-:W-:-:S04]  /*01e0*/  IMAD.MOV R7, RZ, RZ, -R5 ;  /* 0x000000ffff077224 */ /* 0x004fc800078e0a05 */
[----:B------:R-:W-:-:S04]  /*01f0*/  IMAD R7, R7, UR11, RZ ;  /* 0x0000000b07077c24 */ /* 0x000fc8000f8e02ff */
[----:B------:R-:W-:-:S06]  /*0200*/  IMAD.HI.U32 R8, R5, R7, R4 ;  /* 0x0000000705087227 */ /* 0x000fcc00078e0004 */
[----:B------:R-:W-:-:S04]  /*0210*/  IMAD.HI.U32 R8, R8, R3, RZ ;  /* 0x0000000308087227 */ /* 0x000fc800078e00ff */
[----:B------:R-:W-:-:S04]  /*0220*/  IMAD.MOV R10, RZ, RZ, -R8 ;  /* 0x000000ffff0a7224 */ /* 0x000fc800078e0a08 */
[----:B------:R-:W-:-:S05]  /*0230*/  IMAD R5, R10, UR11, R3 ;  /* 0x0000000b0a057c24 */ /* 0x000fca000f8e0203 */
[----:B------:R-:W-:-:S13]  /*0240*/  ISETP.GE.U32.AND P0, PT, R5, UR11, PT ;  /* 0x0000000b05007c0c */ /* 0x000fda000bf06070 */
[----:B------:R-:W-:Y:S01]  /*0250*/  @P0 VIADD R5, R5, -UR11 ;  /* 0x8000000b05050c36 */ /* 0x000fe20008000000 */
[----:B------:R-:W-:-:S04]  /*0260*/  @P0 IADD3 R8, PT, PT, R8, 0x1, RZ ;  /* 0x0000000108080810 */ /* 0x000fc80007ffe0ff */
[----:B------:R-:W-:-:S13]  /*0270*/  ISETP.GE.U32.AND P1, PT, R5, UR11, PT ;  /* 0x0000000b05007c0c */ /* 0x000fda000bf26070 */
[----:B------:R-:W-:Y:S01]  /*0280*/  @P1 VIADD R8, R8, 0x1 ;  /* 0x0000000108081836 */ /* 0x000fe20000000000 */
[----:B------:R-:W-:Y:S01]  /*0290*/  @!P2 LOP3.LUT R8, RZ, UR11, RZ, 0x33, !PT ;  /* 0x0000000bff08ac12 */ /* 0x000fe2000f8e33ff */
[----:B------:R-:W-:Y:S06]  /*02a0*/  BRA `(.L_x_13) ;  /* 0x0000000000087947 */ /* 0x000fec0003800000 */
.L_x_12:
[----:B------:R-:W-:-:S07]  /*02b0*/  MOV R4, 0x2d0 ;  /* 0x000002d000047802 */ /* 0x000fce0000000f00 */
[----:B0---4-:R-:W-:Y:S05]  /*02c0*/  CALL.REL.NOINC `($__internal_0_$__cuda_sm20_div_u64) ;  /* 0x0000000000547944 */ /* 0x011fea0003c00000 */
.L_x_13:
[----:B0---4-:R-:W-:Y:S05]  /*02d0*/  BSYNC.RECONVERGENT B0 ;  /* 0x0000000000007941 */ /* 0x011fea0003800200 */
.L_x_11:
[----:B------:R-:W-:-:S04]  /*02e0*/  SHF.R.S64 R4, RZ, 0x1e, R8 ;  /* 0x0000001eff047819 */ /* 0x000fc80000001008 */
[----:B------:R-:W-:-:S04]  /*02f0*/  IADD3 R4, P0, PT, R4, UR8, RZ ;  /* 0x0000000804047c10 */ /* 0x000fc8000ff1e0ff */
[----:B------:R-:W-:-:S05]  /*0300*/  LEA.HI.X.SX32 R5, R8, UR9, 0x2, P0 ;  /* 0x0000000908057c11 */ /* 0x000fca00080f16ff */
[----:B------:R-:W2:Y:S01]  /*0310*/  LDG.E R4, desc[UR6][R4.64] ;  /* 0x0000000604047981 */ /* 0x000ea2000c1e1900 */
[----:B------:R-:W0:Y:S02]  /*0320*/  LDCU UR4, c[0x0][0x390] ;  /* 0x00007200ff0477ac */ /* 0x000e240008000800 */
[----:B0-----:R-:W-:Y:S01]  /*0330*/  IMAD.U32 R11, RZ, RZ, UR4 ;  /* 0x00000004ff0b7e24 */ /* 0x001fe2000f8e00ff */
[----:B--2---:R-:W-:-:S13]  /*0340*/  FSETP.GEU.AND P0, PT, R4, UR10, PT ;  /* 0x0000000a04007c0b */ /* 0x004fda000bf0e000 */
[----:B------:R-:W0:Y:S02]  /*0350*/  @P0 LDC.64 R6, c[0x0][0x388] ;  /* 0x0000e200ff060b82 */ /* 0x000e240000000a00 */
[----:B0-----:R-:W-:-:S04]  /*0360*/  @P0 LEA R6, P1, R3, R6, 0x2 ;  /* 0x0000000603060211 */ /* 0x001fc800078210ff */
[----:B------:R-:W-:-:S05]  /*0370*/  @P0 LEA.HI.X R7, R3, R7, R2, 0x2, P1 ;  /* 0x0000000703070211 */ /* 0x000fca00008f1402 */
[----:B------:R-:W2:Y:S01]  /*0380*/  @P0 LDG.E R11, desc[UR6][R6.64] ;  /* 0x00000006060b0981 */ /* 0x000ea2000c1e1900 */
[----:B------:R-:W-:-:S04]  /*0390*/  LEA R8, P0, R3, UR12, 0x2 ;  /* 0x0000000c03087c11 */ /* 0x000fc8000f8010ff */
[----:B------:R-:W-:Y:S02]  /*03a0*/  LEA.HI.X R9, R3, UR13, R2, 0x2, P0 ;  /* 0x0000000d03097c11 */ /* 0x000fe400080f1402 */
[----:B------:R-:W-:-:S04]  /*03b0*/  IADD3 R3, P0, PT, R0, R3, RZ ;  /* 0x0000000300037210 */ /* 0x000fc80007f1e0ff */
[----:B------:R-:W-:Y:S02]  /*03c0*/  IADD3.X R2, PT, PT, RZ, R2, RZ, P0, !PT ;  /* 0x00000002ff027210 */ /* 0x000fe400007fe4ff */
[----:B------:R-:W-:-:S04]  /*03d0*/  ISETP.GE.U32.AND P0, PT, R3, UR14, PT ;  /* 0x0000000e03007c0c */ /* 0x000fc8000bf06070 */
[----:B------:R-:W-:Y:S01]  /*03e0*/  ISETP.GE.U32.AND.EX P0, PT, R2, UR15, PT, P0 ;  /* 0x0000000f02007c0c */ /* 0x000fe2000bf06100 */
[----:B--2---:R1:W-:-:S12]  /*03f0*/  STG.E desc[UR6][R8.64], R11 ;  /* 0x0000000b08007986 */ /* 0x0043d8000c101906 */
[----:B------:R-:W-:Y:S05]  /*0400*/  @!P0 BRA `(.L_x_14) ;  /* 0xfffffffc004c8947 */ /* 0x000fea000383ffff */
[----:B------:R-:W-:Y:S05]  /*0410*/  EXIT ;  /* 0x000000000000794d */ /* 0x000fea0003800000 */
        .weak           $__internal_0_$__cuda_sm20_div_u64
        .type           $__internal_0_$__cuda_sm20_div_u64,@function
        .size           $__internal_0_$__cuda_sm20_div_u64,(.L_x_21 - $__internal_0_$__cuda_sm20_div_u64)
$__internal_0_$__cuda_sm20_div_u64:
[----:B------:R-:W0:Y:S02]  /*0420*/  LDCU UR4, c[0x0][0x3a8] ;  /* 0x00007500ff0477ac */ /* 0x000e240008000800 */
[----:B0-----:R-:W0:Y:S08]  /*0430*/  I2F.U64.RP R5, UR4 ;  /* 0x0000000400057d12 */ /* 0x001e300008309000 */
[----:B0-----:R-:W0:Y:S02]  /*0440*/  MUFU.RCP R5, R5 ;  /* 0x0000000500057308 */ /* 0x001e240000001000 */
[----:B0-----:R-:W-:-:S06]  /*0450*/  VIADD R6, R5, 0x1ffffffe ;  /* 0x1ffffffe05067836 */ /* 0x001fcc0000000000 */
[----:B------:R-:W0:Y:S02]  /*0460*/  F2I.U64.TRUNC R6, R6 ;  /* 0x0000000600067311 */ /* 0x000e24000020d800 */
[----:B0-----:R-:W-:-:S04]  /*0470*/  IMAD.WIDE.U32 R8, R6, UR4, RZ ;  /* 0x0000000406087c25 */ /* 0x001fc8000f8e00ff */
[----:B------:R-:W-:Y:S01]  /*0480*/  IMAD R9, R6, UR5, R9 ;  /* 0x0000000506097c24 */ /* 0x000fe2000f8e0209 */
[----:B------:R-:W-:-:S03]  /*0490*/  IADD3 R11, P0, PT, RZ, -R8, RZ ;  /* 0x80000008ff0b7210 */ /* 0x000fc60007f1e0ff */
[----:B------:R-:W-:Y:S02]  /*04a0*/  IMAD R9, R7, UR4, R9 ;  /* 0x0000000407097c24 */ /* 0x000fe4000f8e0209 */
[----:B------:R-:W-:-:S04]  /*04b0*/  IMAD.HI.U32 R8, R6, R11, RZ ;  /* 0x0000000b06087227 */ /* 0x000fc800078e00ff */
[----:B------:R-:W-:Y:S01]  /*04c0*/  IMAD.X R13, RZ, RZ, ~R9, P0 ;  /* 0x000000ffff0d7224 */ /* 0x000fe200000e0e09 */
[----:B------:R-:W-:-:S03]  /*04d0*/  MOV R9, R6 ;  /* 0x0000000600097202 */ /* 0x000fc60000000f00 */
[-C--:B------:R-:W-:Y:S02]  /*04e0*/  IMAD R15, R7, R13.reuse, RZ ;  /* 0x0000000d070f7224 */ /* 0x080fe400078e02ff */
[----:B------:R-:W-:-:S04]  /*04f0*/  IMAD.WIDE.U32 R8, P0, R6, R13, R8 ;  /* 0x0000000d06087225 */ /* 0x000fc80007800008 */
[----:B------:R-:W-:-:S04]  /*0500*/  IMAD.HI.U32 R5, R7, R13, RZ ;  /* 0x0000000d07057227 */ /* 0x000fc800078e00ff */
[----:B------:R-:W-:-:S04]  /*0510*/  IMAD.HI.U32 R8, P1, R7, R11, R8 ;  /* 0x0000000b07087227 */ /* 0x000fc80007820008 */
[----:B------:R-:W-:Y:S01]  /*0520*/  IMAD.X R5, R5, 0x1, R7, P0 ;  /* 0x0000000105057824 */ /* 0x000fe200000e0607 */
[----:B------:R-:W-:-:S04]  /*0530*/  IADD3 R9, P2, PT, R15, R8, RZ ;  /* 0x000000080f097210 */ /* 0x000fc80007f5e0ff */
[----:B------:R-:W-:Y:S01]  /*0540*/  IADD3.X R5, PT, PT, RZ, RZ, R5, P2, P1 ;  /* 0x000000ffff057210 */ /* 0x000fe200017e2405 */
[----:B------:R-:W-:-:S04]  /*0550*/  IMAD.WIDE.U32 R6, R9, UR4, RZ ;  /* 0x0000000409067c25 */ /* 0x000fc8000f8e00ff */
[----:B------:R-:W-:Y:S01]  /*0560*/  IMAD R8, R9, UR5, R7 ;  /* 0x0000000509087c24 */ /* 0x000fe2000f8e0207 */
[----:B------:R-:W-:-:S03]  /*0570*/  IADD3 R7, P0, PT, RZ, -R6, RZ ;  /* 0x80000006ff077210 */ /* 0x000fc60007f1e0ff */
[----:B------:R-:W-:Y:S02]  /*0580*/  IMAD R6, R5, UR4, R8 ;  /* 0x0000000405067c24 */ /* 0x000fe4000f8e0208 */
[----:B------:R-:W-:-:S04]  /*0590*/  IMAD.HI.U32 R8, R9, R7, RZ ;  /* 0x0000000709087227 */ /* 0x000fc800078e00ff */
[----:B------:R-:W-:-:S04]  /*05a0*/  IMAD.X R6, RZ, RZ, ~R6, P0 ;  /* 0x000000ffff067224 */ /* 0x000fc800000e0e06 */
[----:B------:R-:W-:-:S04]  /*05b0*/  IMAD.WIDE.U32 R8, P0, R9, R6, R8 ;  /* 0x0000000609087225 */ /* 0x000fc80007800008 */
[C---:B------:R-:W-:Y:S02]  /*05c0*/  IMAD R10, R5.reuse, R6, RZ ;  /* 0x00000006050a7224 */ /* 0x040fe400078e02ff */
[----:B------:R-:W-:-:S04]  /*05d0*/  IMAD.HI.U32 R9, P1, R5, R7, R8 ;  /* 0x0000000705097227 */ /* 0x000fc80007820008 */
[----:B------:R-:W-:Y:S01]  /*05e0*/  IMAD.HI.U32 R6, R5, R6, RZ ;  /* 0x0000000605067227 */ /* 0x000fe200078e00ff */
[----:B------:R-:W-:-:S03]  /*05f0*/  IADD3 R9, P2, PT, R10, R9, RZ ;  /* 0x000000090a097210 */ /* 0x000fc60007f5e0ff */
[----:B------:R-:W-:Y:S01]  /*0600*/  IMAD.MOV.U32 R7, RZ, RZ, RZ ;  /* 0x000000ffff077224 */ /* 0x000fe200078e00ff */
[----:B------:R-:W-:Y:S01]  /*0610*/  IADD3.X R5, PT, PT, R6, R5, RZ, P0, !PT ;  /* 0x0000000506057210 */ /* 0x000fe200007fe4ff */
[----:B------:R-:W-:-:S03]  /*0620*/  IMAD.HI.U32 R6, R9, R3, RZ ;  /* 0x0000000309067227 */ /* 0x000fc600078e00ff */
[----:B------:R-:W-:Y:S01]  /*0630*/  IADD3.X R5, PT, PT, RZ, RZ, R5, P2, P1 ;  /* 0x000000ffff057210 */ /* 0x000fe200017e2405 */
[----:B------:R-:W-:-:S04]  /*0640*/  IMAD.WIDE.U32 R6, R9, R2, R6 ;  /* 0x0000000209067225 */ /* 0x000fc800078e0006 */
[C---:B------:R-:W-:Y:S02]  /*0650*/  IMAD R9, R5.reuse, R2, RZ ;  /* 0x0000000205097224 */ /* 0x040fe400078e02ff */
[----:B------:R-:W-:-:S04]  /*0660*/  IMAD.HI.U32 R6, P0, R5, R3, R6 ;  /* 0x0000000305067227 */ /* 0x000fc80007800006 */
[----:B------:R-:W-:Y:S01]  /*0670*/  IMAD.HI.U32 R5, R5, R2, RZ ;  /* 0x0000000205057227 */ /* 0x000fe200078e00ff */
[----:B------:R-:W-:-:S03]  /*0680*/  IADD3 R9, P1, PT, R9, R6, RZ ;  /* 0x0000000609097210 */ /* 0x000fc60007f3e0ff */
[----:B------:R-:W-:Y:S02]  /*0690*/  IMAD.X R5, RZ, RZ, R5, P0 ;  /* 0x000000ffff057224 */ /* 0x000fe400000e0605 */
[----:B------:R-:W-:-:S03]  /*06a0*/  IMAD.WIDE.U32 R6, R9, UR4, RZ ;  /* 0x0000000409067c25 */ /* 0x000fc6000f8e00ff */
[----:B------:R-:W-:Y:S01]  /*06b0*/  IADD3.X R5, PT, PT, RZ, R5, RZ, P1, !PT ;  /* 0x00000005ff057210 */ /* 0x000fe20000ffe4ff */
[C---:B------:R-:W-:Y:S01]  /*06c0*/  IMAD R8, R9.reuse, UR5, R7 ;  /* 0x0000000509087c24 */ /* 0x040fe2000f8e0207 */
[----:B------:R-:W-:Y:S01]  /*06d0*/  IADD3 R10, P1, PT, -R6, R3, RZ ;  /* 0x00000003060a7210 */ /* 0x000fe20007f3e1ff */
[----:B------:R-:W-:Y:S02]  /*06e0*/  VIADD R6, R9, 0x1 ;  /* 0x0000000109067836 */ /* 0x000fe40000000000 */
[----:B------:R-:W-:Y:S01]  /*06f0*/  IMAD R5, R5, UR4, R8 ;  /* 0x0000000405057c24 */ /* 0x000fe2000f8e0208 */
[----:B------:R-:W-:-:S03]  /*0700*/  ISETP.GE.U32.AND P0, PT, R10, UR4, PT ;  /* 0x000000040a007c0c */ /* 0x000fc6000bf06070 */
[----:B------:R-:W-:Y:S01]  /*0710*/  IMAD.X R8, R2, 0x1, ~R5, P1 ;  /* 0x0000000102087824 */ /* 0x000fe200008e0e05 */
[----:B------:R-:W-:-:S04]  /*0720*/  IADD3 R5, P1, PT, R10, -UR4, RZ ;  /* 0x800000040a057c10 */ /* 0x000fc8000ff3e0ff */
[C---:B------:R-:W-:Y:S02]  /*0730*/  ISETP.GE.U32.AND.EX P0, PT, R8.reuse, UR5, PT, P0 ;  /* 0x0000000508007c0c */ /* 0x040fe4000bf06100 */
[----:B------:R-:W-:Y:S02]  /*0740*/  IADD3.X R7, PT, PT, R8, ~UR5, RZ, P1, !PT ;  /* 0x8000000508077c10 */ /* 0x000fe40008ffe4ff */
[----:B------:R-:W-:Y:S02]  /*0750*/  SEL R5, R5, R10, P0 ;  /* 0x0000000a05057207 */ /* 0x000fe40000000000 */
[----:B------:R-:W-:Y:S02]  /*0760*/  SEL R7, R7, R8, P0 ;  /* 0x0000000807077207 */ /* 0x000fe40000000000 */
[----:B------:R-:W-:Y:S02]  /*0770*/  SEL R9, R6, R9, P0 ;  /* 0x0000000906097207 */ /* 0x000fe40000000000 */
[----:B------:R-:W-:Y:S01]  /*0780*/  ISETP.GE.U32.AND P0, PT, R5, UR4, PT ;  /* 0x0000000405007c0c */ /* 0x000fe2000bf06070 */
[----:B------:R-:W-:Y:S01]  /*0790*/  IMAD.MOV.U32 R5, RZ, RZ, 0x0 ;  /* 0x00000000ff057424 */ /* 0x000fe200078e00ff */
[----:B------:R-:W-:-:S02]  /*07a0*/  ISETP.NE.U32.AND P1, PT, RZ, UR4, PT ;  /* 0x00000004ff007c0c */ /* 0x000fc4000bf25070 */
[----:B------:R-:W-:Y:S02]  /*07b0*/  IADD3 R8, PT, PT, R9, 0x1, RZ ;  /* 0x0000000109087810 */ /* 0x000fe40007ffe0ff */
[----:B------:R-:W-:Y:S02]  /*07c0*/  ISETP.GE.U32.AND.EX P0, PT, R7, UR5, PT, P0 ;  /* 0x0000000507007c0c */ /* 0x000fe4000bf06100 */
[----:B------:R-:W-:Y:S02]  /*07d0*/  ISETP.NE.AND.EX P1, PT, RZ, UR5, PT, P1 ;  /* 0x00000005ff007c0c */ /* 0x000fe4000bf25310 */
[----:B------:R-:W-:-:S04]  /*07e0*/  SEL R8, R8, R9, P0 ;  /* 0x0000000908087207 */ /* 0x000fc80000000000 */
[----:B------:R-:W-:Y:S01]  /*07f0*/  SEL R8, R8, 0xffffffff, P1 ;  /* 0xffffffff08087807 */ /* 0x000fe20000800000 */
[----:B------:R-:W-:Y:S06]  /*0800*/  RET.REL.NODEC R4 `(token_drop_class) ;  /* 0xfffffff404fc7950 */ /* 0x000fec0003c3ffff */
.L_x_15:
        /* <DEDUP_REMOVED lines=15> */
.L_x_21:


//--------------------- .text.token_drop          --------------------------
	.section	.text.token_drop,"ax",@progbits
	.align	128
        .global         token_drop
        .type           token_drop,@function
        .size           token_drop,(.L_x_22 - token_drop)
        .other          token_drop,@"STO_CUDA_ENTRY STV_DEFAULT"
token_drop:
.text.token_drop:
        /* <DEDUP_REMOVED lines=20> */
.L_x_19:
[----:B-1----:R-:W-:Y:S01]  /*0140*/  LOP3.LUT R4, R2, UR5, RZ, 0xfc, !PT ;  /* 0x0000000502047c12 */ /* 0x002fe2000f8efcff */
[----:B------:R-:W-:Y:S03]  /*0150*/  BSSY.RECONVERGENT B0, `(.L_x_16) ;  /* 0x000001c000007945 */ /* 0x000fe60003800200 */
[----:B------:R-:W-:-:S13]  /*0160*/  ISETP.NE.U32.AND P0, PT, R4, RZ, PT ;  /* 0x000000ff0400720c */ /* 0x000fda0003f05070 */
[----:B------:R-:W-:Y:S05]  /*0170*/  @P0 BRA `(.L_x_17) ;  /* 0x0000000000540947 */ /* 0x000fea0003800000 */
        /* <DEDUP_REMOVED lines=13> */
[----:B------:R-:W-:Y:S02]  /*0250*/  @P0 VIADD R5, R5, -UR11 ;  /* 0x8000000b05050c36 */ /* 0x000fe40008000000 */
[----:B------:R-:W-:-:S03]  /*0260*/  @P0 VIADD R8, R8, 0x1 ;  /* 0x0000000108080836 */ /* 0x000fc60000000000 */
[----:B------:R-:W-:-:S13]  /*0270*/  ISETP.GE.U32.AND P1, PT, R5, UR11, PT ;  /* 0x0000000b05007c0c */ /* 0x000fda000bf26070 */
[----:B------:R-:W-:Y:S02]  /*0280*/  @P1 IADD3 R8, PT, PT, R8, 0x1, RZ ;  /* 0x0000000108081810 */ /* 0x000fe40007ffe0ff */
[----:B------:R-:W-:-:S05]  /*0290*/  @!P2 LOP3.LUT R8, RZ, UR11, RZ, 0x33, !PT ;  /* 0x0000000bff08ac12 */ /* 0x000fca000f8e33ff */
[----:B------:R-:W-:-:S04]  /*02a0*/  IMAD.MOV R10, RZ, RZ, -R8 ;  /* 0x000000ffff0a7224 */ /* 0x000fc800078e0a08 */
[----:B------:R-:W-:Y:S01]  /*02b0*/  IMAD R10, R10, UR11, R3 ;  /* 0x0000000b0a0a7c24 */ /* 0x000fe2000f8e0203 */
[----:B------:R-:W-:Y:S06]  /*02c0*/  BRA `(.L_x_18) ;  /* 0x0000000000107947 */ /* 0x000fec0003800000 */
.L_x_17:
[----:B------:R-:W-:-:S07]  /*02d0*/  MOV R4, 0x2f0 ;  /* 0x000002f000047802 */ /* 0x000fce0000000f00 */
[----:B0---4-:R-:W-:Y:S05]  /*02e0*/  CALL.REL.NOINC `($__internal_1_$__cuda_sm20_div_u64) ;  /* 0x0000000000687944 */ /* 0x011fea0003c00000 */
[----:B------:R-:W-:-:S04]  /*02f0*/  IMAD.MOV R10, RZ, RZ, -R8 ;  /* 0x000000ffff0a7224 */ /* 0x000fc800078e0a08 */
[----:B------:R-:W-:-:S07]  /*0300*/  IMAD R10, R10, UR11, R3 ;  /* 0x0000000b0a0a7c24 */ /* 0x000fce000f8e0203 */
.L_x_18:
[----:B0---4-:R-:W-:Y:S05]  /*0310*/  BSYNC.RECONVERGENT B0 ;  /* 0x0000000000007941 */ /* 0x011fea0003800200 */
.L_x_16:
[----:B------:R-:W-:-:S04]  /*0320*/  SHF.R.S64 R4, RZ, 0x1e, R8 ;  /* 0x0000001eff047819 */ /* 0x000fc80000001008 */
[----:B------:R-:W-:-:S04]  /*0330*/  IADD3 R4, P0, PT, R4, UR8, RZ ;  /* 0x0000000804047c10 */ /* 0x000fc8000ff1e0ff */
[----:B------:R-:W-:-:S05]  /*0340*/  LEA.HI.X.SX32 R5, R8, UR9, 0x2, P0 ;  /* 0x0000000908057c11 */ /* 0x000fca00080f16ff */
[----:B------:R-:W2:Y:S02]  /*0350*/  LDG.E R4, desc[UR6][R4.64] ;  /* 0x0000000604047981 */ /* 0x000ea4000c1e1900 */
[----:B--2---:R-:W-:-:S13]  /*0360*/  FSETP.GEU.AND P0, PT, R4, UR10, PT ;  /* 0x0000000a04007c0b */ /* 0x004fda000bf0e000 */
[----:B------:R-:W0:Y:S01]  /*0370*/  @!P0 LDC.64 R8, c[0x0][0x390] ;  /* 0x0000e400ff088b82 */ /* 0x000e220000000a00 */
[----:B------:R-:W-:-:S04]  /*0380*/  @!P0 SHF.R.S64 R7, RZ, 0x1e, R10 ;  /* 0x0000001eff078819 */ /* 0x000fc8000000100a */
[----:B0-----:R-:W-:-:S04]  /*0390*/  @!P0 IADD3 R6, P1, PT, R7, R8, RZ ;  /* 0x0000000807068210 */ /* 0x001fc80007f3e0ff */
[----:B------:R-:W-:Y:S02]  /*03a0*/  @!P0 LEA.HI.X.SX32 R7, R10, R9, 0x2, P1 ;  /* 0x000000090a078211 */ /* 0x000fe400008f16ff */
[----:B------:R-:W0:Y:S03]  /*03b0*/  @P0 LDC.64 R8, c[0x0][0x388] ;  /* 0x0000e200ff080b82 */ /* 0x000e260000000a00 */
[----:B------:R-:W2:Y:S01]  /*03c0*/  @!P0 LDG.E R11, desc[UR6][R6.64] ;  /* 0x00000006060b8981 */ /* 0x000ea2000c1e1900 */
        /* <DEDUP_REMOVED lines=12> */
        .weak           $__internal_1_$__cuda_sm20_div_u64
        .type           $__internal_1_$__cuda_sm20_div_u64,@function
        .size           $__internal_1_$__cuda_sm20_div_u64,(.L_x_22 - $__internal_1_$__cuda_sm20_div_u64)
$__internal_1_$__cuda_sm20_div_u64:
        /* <DEDUP_REMOVED lines=62> */
[----:B------:R-:W-:Y:S06]  /*0870*/  RET.REL.NODEC R4 `(token_drop) ;  /* 0xfffffff404e07950 */ /* 0x000fec0003c3ffff */
.L_x_20:
        /* <DEDUP_REMOVED lines=16> */
.L_x_22:


//--------------------- .nv.global.init           --------------------------
	.section	.nv.global.init,"aw",@progbits
	.align	4
.nv.global.init:
	.type		__cudart_i2opi_f,@object
	.size		__cudart_i2opi_f,(.L_0 - __cudart_i2opi_f)
__cudart_i2opi_f:
        /*0000*/ 	.byte	0x41, 0x90, 0x43, 0x3c, 0x99, 0x95, 0x62, 0xdb, 0xc0, 0xdd, 0x34, 0xf5, 0xd1, 0x57, 0x27, 0xfc
        /*0010*/ 	.byte	0x29, 0x15, 0x44, 0x4e, 0x6e, 0x83, 0xf9, 0xa2
.L_0:


//--------------------- .nv.shared.reserved.0     --------------------------
	.section	.nv.shared.reserved.0,"aw",@nobits
	.weak		__nv_reservedSMEM_offset_0_alias
	.size		__nv_reservedSMEM_offset_0_alias, 0, 64
	.other		__nv_reservedSMEM_offset_0_alias,@"STO_CUDA_RESERVED_SHARED STV_DEFAULT"
__nv_reservedSMEM_offset_0_alias:
	.zero		0
	.zero		64


//--------------------- .nv.constant0.timestep_embedding --------------------------
	.section	.nv.constant0.timestep_embedding,"a",@progbits
	.sectionflags	@""
	.align	4
.nv.constant0.timestep_embedding:
	.zero		932


//--------------------- .nv.constant0.token_drop_class --------------------------
	.section	.nv.constant0.token_drop_class,"a",@progbits
	.sectionflags	@""
	.align	4
.nv.constant0.token_drop_class:
	.zero		944


//--------------------- .nv.constant0.token_drop  --------------------------
	.section	.nv.constant0.token_drop,"a",@progbits
	.sectionflags	@""
	.align	4
.nv.constant0.token_drop:
	.zero		944


//--------------------- SYMBOLS --------------------------

	.type		.nv.reservedSmem.offset0,@object
	.size		.nv.reservedSmem.offset0,0x4
